//
// Generated by NVIDIA NVVM Compiler
//
// Compiler Build ID: CL-36424714
// Cuda compilation tools, release 13.0, V13.0.88
// Based on NVVM 20.0.0
//

.version 9.0
.target sm_100
.address_size 64

	// .globl	_ZN10cudakernel7stepLIFEPfS0_PiS0_S0_S0_iiiiiiffi

.visible .entry _ZN10cudakernel7stepLIFEPfS0_PiS0_S0_S0_iiiiiiffi(
	.param .u64 .ptr .align 1 _ZN10cudakernel7stepLIFEPfS0_PiS0_S0_S0_iiiiiiffi_param_0,
	.param .u64 .ptr .align 1 _ZN10cudakernel7stepLIFEPfS0_PiS0_S0_S0_iiiiiiffi_param_1,
	.param .u64 .ptr .align 1 _ZN10cudakernel7stepLIFEPfS0_PiS0_S0_S0_iiiiiiffi_param_2,
	.param .u64 .ptr .align 1 _ZN10cudakernel7stepLIFEPfS0_PiS0_S0_S0_iiiiiiffi_param_3,
	.param .u64 .ptr .align 1 _ZN10cudakernel7stepLIFEPfS0_PiS0_S0_S0_iiiiiiffi_param_4,
	.param .u64 .ptr .align 1 _ZN10cudakernel7stepLIFEPfS0_PiS0_S0_S0_iiiiiiffi_param_5,
	.param .u32 _ZN10cudakernel7stepLIFEPfS0_PiS0_S0_S0_iiiiiiffi_param_6,
	.param .u32 _ZN10cudakernel7stepLIFEPfS0_PiS0_S0_S0_iiiiiiffi_param_7,
	.param .u32 _ZN10cudakernel7stepLIFEPfS0_PiS0_S0_S0_iiiiiiffi_param_8,
	.param .u32 _ZN10cudakernel7stepLIFEPfS0_PiS0_S0_S0_iiiiiiffi_param_9,
	.param .u32 _ZN10cudakernel7stepLIFEPfS0_PiS0_S0_S0_iiiiiiffi_param_10,
	.param .u32 _ZN10cudakernel7stepLIFEPfS0_PiS0_S0_S0_iiiiiiffi_param_11,
	.param .f32 _ZN10cudakernel7stepLIFEPfS0_PiS0_S0_S0_iiiiiiffi_param_12,
	.param .f32 _ZN10cudakernel7stepLIFEPfS0_PiS0_S0_S0_iiiiiiffi_param_13,
	.param .u32 _ZN10cudakernel7stepLIFEPfS0_PiS0_S0_S0_iiiiiiffi_param_14
)
{
	.reg .pred 	%p<24>;
	.reg .b32 	%r<35>;
	.reg .b32 	%f<119>;
	.reg .b64 	%rd<154>;

	ld.param.u64 	%rd45, [_ZN10cudakernel7stepLIFEPfS0_PiS0_S0_S0_iiiiiiffi_param_0];
	ld.param.u64 	%rd46, [_ZN10cudakernel7stepLIFEPfS0_PiS0_S0_S0_iiiiiiffi_param_1];
	ld.param.u64 	%rd47, [_ZN10cudakernel7stepLIFEPfS0_PiS0_S0_S0_iiiiiiffi_param_2];
	ld.param.u64 	%rd48, [_ZN10cudakernel7stepLIFEPfS0_PiS0_S0_S0_iiiiiiffi_param_3];
	ld.param.u64 	%rd49, [_ZN10cudakernel7stepLIFEPfS0_PiS0_S0_S0_iiiiiiffi_param_4];
	ld.param.u64 	%rd50, [_ZN10cudakernel7stepLIFEPfS0_PiS0_S0_S0_iiiiiiffi_param_5];
	ld.param.u32 	%r6, [_ZN10cudakernel7stepLIFEPfS0_PiS0_S0_S0_iiiiiiffi_param_6];
	ld.param.u32 	%r11, [_ZN10cudakernel7stepLIFEPfS0_PiS0_S0_S0_iiiiiiffi_param_7];
	cvta.to.global.u64 	%rd1, %rd50;
	cvta.to.global.u64 	%rd2, %rd48;
	cvta.to.global.u64 	%rd3, %rd49;
	cvta.to.global.u64 	%rd4, %rd45;
	cvta.to.global.u64 	%rd5, %rd47;
	cvta.to.global.u64 	%rd6, %rd46;
	mov.u32 	%r12, %ctaid.x;
	mov.u32 	%r13, %ntid.x;
	mul.lo.s32 	%r14, %r12, %r13;
	mov.u32 	%r15, %tid.x;
	mov.u32 	%r16, %ctaid.y;
	mov.u32 	%r17, %ntid.y;
	mov.u32 	%r18, %tid.y;
	mad.lo.s32 	%r19, %r16, %r17, %r18;
	neg.s32 	%r20, %r15;
	setp.ne.s32 	%p1, %r14, %r20;
	setp.ge.s32 	%p2, %r19, %r11;
	or.pred  	%p3, %p1, %p2;
	@%p3 bra 	$L__BB0_28;
	ld.param.u32 	%r34, [_ZN10cudakernel7stepLIFEPfS0_PiS0_S0_S0_iiiiiiffi_param_14];
	ld.param.u32 	%r32, [_ZN10cudakernel7stepLIFEPfS0_PiS0_S0_S0_iiiiiiffi_param_10];
	add.s32 	%r21, %r34, -1;
	rem.s32 	%r2, %r21, %r32;
	rem.s32 	%r22, %r34, %r32;
	mad.lo.s32 	%r3, %r22, %r11, %r19;
	mul.lo.s32 	%r4, %r2, %r11;
	add.s32 	%r5, %r4, %r19;
	mul.wide.s32 	%rd51, %r5, 4;
	add.s64 	%rd52, %rd6, %rd51;
	ld.global.f32 	%f22, [%rd52];
	setp.gt.f32 	%p4, %f22, 0f3F000000;
	add.s64 	%rd7, %rd5, %rd51;
	@%p4 bra 	$L__BB0_3;
	ld.global.u32 	%r23, [%rd7];
	setp.lt.s32 	%p5, %r23, 1;
	@%p5 bra 	$L__BB0_4;
$L__BB0_3:
	ld.param.u32 	%r33, [_ZN10cudakernel7stepLIFEPfS0_PiS0_S0_S0_iiiiiiffi_param_11];
	mul.wide.s32 	%rd138, %r3, 4;
	add.s64 	%rd139, %rd4, %rd138;
	mov.b32 	%r28, 0;
	st.global.u32 	[%rd139], %r28;
	add.s64 	%rd140, %rd6, %rd138;
	st.global.u32 	[%rd140], %r28;
	ld.global.u32 	%r29, [%rd7];
	add.s32 	%r30, %r29, 1;
	rem.s32 	%r31, %r30, %r33;
	add.s64 	%rd141, %rd5, %rd138;
	st.global.u32 	[%rd141], %r31;
	bra.uni 	$L__BB0_28;
$L__BB0_4:
	ld.param.f32 	%f107, [_ZN10cudakernel7stepLIFEPfS0_PiS0_S0_S0_iiiiiiffi_param_12];
	add.s64 	%rd55, %rd4, %rd51;
	ld.global.f32 	%f23, [%rd55];
	mul.f32 	%f118, %f107, %f23;
	mul.wide.s32 	%rd56, %r3, 4;
	add.s64 	%rd8, %rd4, %rd56;
	st.global.f32 	[%rd8], %f118;
	cvt.u64.u32 	%rd9, %r11;
	cvt.u64.u32 	%rd10, %r19;
	cvt.s64.s32 	%rd11, %r4;
	setp.lt.u32 	%p6, %r11, 8;
	mov.b64 	%rd143, 0;
	@%p6 bra 	$L__BB0_7;
	and.b64  	%rd147, %rd9, 2147483640;
	shl.b64 	%rd57, %rd10, 2;
	add.s64 	%rd146, %rd1, %rd57;
	shl.b64 	%rd58, %rd11, 2;
	add.s64 	%rd59, %rd58, %rd6;
	add.s64 	%rd145, %rd59, 16;
$L__BB0_6:
	.pragma "nounroll";
	and.b64  	%rd143, %rd9, 2147483640;
	ld.global.f32 	%f24, [%rd146];
	ld.global.f32 	%f25, [%rd145+-16];
	fma.rn.f32 	%f26, %f24, %f25, %f118;
	st.global.f32 	[%rd8], %f26;
	shl.b64 	%rd60, %rd9, 2;
	add.s64 	%rd61, %rd146, %rd60;
	ld.global.f32 	%f27, [%rd61];
	ld.global.f32 	%f28, [%rd145+-12];
	fma.rn.f32 	%f29, %f27, %f28, %f26;
	st.global.f32 	[%rd8], %f29;
	add.s64 	%rd62, %rd61, %rd60;
	ld.global.f32 	%f30, [%rd62];
	ld.global.f32 	%f31, [%rd145+-8];
	fma.rn.f32 	%f32, %f30, %f31, %f29;
	st.global.f32 	[%rd8], %f32;
	add.s64 	%rd63, %rd62, %rd60;
	ld.global.f32 	%f33, [%rd63];
	ld.global.f32 	%f34, [%rd145+-4];
	fma.rn.f32 	%f35, %f33, %f34, %f32;
	st.global.f32 	[%rd8], %f35;
	add.s64 	%rd64, %rd63, %rd60;
	ld.global.f32 	%f36, [%rd64];
	ld.global.f32 	%f37, [%rd145];
	fma.rn.f32 	%f38, %f36, %f37, %f35;
	st.global.f32 	[%rd8], %f38;
	add.s64 	%rd65, %rd64, %rd60;
	ld.global.f32 	%f39, [%rd65];
	ld.global.f32 	%f40, [%rd145+4];
	fma.rn.f32 	%f41, %f39, %f40, %f38;
	st.global.f32 	[%rd8], %f41;
	add.s64 	%rd66, %rd65, %rd60;
	ld.global.f32 	%f42, [%rd66];
	ld.global.f32 	%f43, [%rd145+8];
	fma.rn.f32 	%f44, %f42, %f43, %f41;
	st.global.f32 	[%rd8], %f44;
	add.s64 	%rd67, %rd66, %rd60;
	ld.global.f32 	%f45, [%rd67];
	ld.global.f32 	%f46, [%rd145+12];
	fma.rn.f32 	%f118, %f45, %f46, %f44;
	st.global.f32 	[%rd8], %f118;
	add.s64 	%rd147, %rd147, -8;
	shl.b64 	%rd68, %rd9, 5;
	add.s64 	%rd146, %rd146, %rd68;
	add.s64 	%rd145, %rd145, 32;
	setp.eq.s64 	%p7, %rd147, 0;
	@%p7 bra 	$L__BB0_7;
	bra.uni 	$L__BB0_6;
$L__BB0_7:
	and.b64  	%rd16, %rd9, 7;
	setp.eq.s64 	%p8, %rd16, 0;
	@%p8 bra 	$L__BB0_15;
	setp.lt.u64 	%p9, %rd16, 4;
	@%p9 bra 	$L__BB0_10;
	mad.lo.s64 	%rd69, %rd143, %rd9, %rd10;
	shl.b64 	%rd70, %rd69, 2;
	add.s64 	%rd71, %rd1, %rd70;
	ld.global.f32 	%f47, [%rd71];
	add.s64 	%rd72, %rd143, %rd11;
	shl.b64 	%rd73, %rd72, 2;
	add.s64 	%rd74, %rd6, %rd73;
	ld.global.f32 	%f48, [%rd74];
	fma.rn.f32 	%f49, %f47, %f48, %f118;
	st.global.f32 	[%rd8], %f49;
	shl.b64 	%rd75, %rd9, 2;
	add.s64 	%rd76, %rd71, %rd75;
	ld.global.f32 	%f50, [%rd76];
	ld.global.f32 	%f51, [%rd74+4];
	fma.rn.f32 	%f52, %f50, %f51, %f49;
	st.global.f32 	[%rd8], %f52;
	add.s64 	%rd77, %rd76, %rd75;
	ld.global.f32 	%f53, [%rd77];
	ld.global.f32 	%f54, [%rd74+8];
	fma.rn.f32 	%f55, %f53, %f54, %f52;
	st.global.f32 	[%rd8], %f55;
	add.s64 	%rd78, %rd77, %rd75;
	ld.global.f32 	%f56, [%rd78];
	ld.global.f32 	%f57, [%rd74+12];
	fma.rn.f32 	%f118, %f56, %f57, %f55;
	st.global.f32 	[%rd8], %f118;
	add.s64 	%rd143, %rd143, 4;
$L__BB0_10:
	and.b64  	%rd19, %rd9, 3;
	setp.eq.s64 	%p10, %rd19, 0;
	@%p10 bra 	$L__BB0_15;
	setp.eq.s64 	%p11, %rd19, 1;
	@%p11 bra 	$L__BB0_13;
	mad.lo.s64 	%rd79, %rd143, %rd9, %rd10;
	shl.b64 	%rd80, %rd79, 2;
	add.s64 	%rd81, %rd1, %rd80;
	ld.global.f32 	%f58, [%rd81];
	add.s64 	%rd82, %rd143, %rd11;
	shl.b64 	%rd83, %rd82, 2;
	add.s64 	%rd84, %rd6, %rd83;
	ld.global.f32 	%f59, [%rd84];
	fma.rn.f32 	%f60, %f58, %f59, %f118;
	st.global.f32 	[%rd8], %f60;
	shl.b64 	%rd85, %rd9, 2;
	add.s64 	%rd86, %rd81, %rd85;
	ld.global.f32 	%f61, [%rd86];
	ld.global.f32 	%f62, [%rd84+4];
	fma.rn.f32 	%f118, %f61, %f62, %f60;
	st.global.f32 	[%rd8], %f118;
	add.s64 	%rd143, %rd143, 2;
$L__BB0_13:
	and.b64  	%rd87, %rd9, 1;
	setp.eq.b64 	%p12, %rd87, 1;
	not.pred 	%p13, %p12;
	@%p13 bra 	$L__BB0_15;
	mad.lo.s64 	%rd88, %rd143, %rd9, %rd10;
	shl.b64 	%rd89, %rd88, 2;
	add.s64 	%rd90, %rd1, %rd89;
	ld.global.f32 	%f63, [%rd90];
	add.s64 	%rd91, %rd143, %rd11;
	shl.b64 	%rd92, %rd91, 2;
	add.s64 	%rd93, %rd6, %rd92;
	ld.global.f32 	%f64, [%rd93];
	fma.rn.f32 	%f118, %f63, %f64, %f118;
	st.global.f32 	[%rd8], %f118;
$L__BB0_15:
	setp.eq.s32 	%p14, %r6, 0;
	@%p14 bra 	$L__BB0_27;
	mul.lo.s32 	%r24, %r2, %r6;
	cvt.s64.s32 	%rd22, %r24;
	setp.lt.u32 	%p15, %r6, 8;
	mov.b64 	%rd152, 0;
	@%p15 bra 	$L__BB0_19;
	cvt.s64.s32 	%rd95, %r6;
	and.b64  	%rd150, %rd95, -8;
	shl.b64 	%rd96, %rd10, 2;
	add.s64 	%rd149, %rd3, %rd96;
	shl.b64 	%rd97, %rd22, 2;
	add.s64 	%rd98, %rd97, %rd2;
	add.s64 	%rd148, %rd98, 16;
$L__BB0_18:
	.pragma "nounroll";
	cvt.s64.s32 	%rd99, %r6;
	and.b64  	%rd152, %rd99, -8;
	ld.global.f32 	%f65, [%rd149];
	ld.global.f32 	%f66, [%rd148+-16];
	fma.rn.f32 	%f67, %f65, %f66, %f118;
	st.global.f32 	[%rd8], %f67;
	shl.b64 	%rd100, %rd9, 2;
	add.s64 	%rd101, %rd149, %rd100;
	ld.global.f32 	%f68, [%rd101];
	ld.global.f32 	%f69, [%rd148+-12];
	fma.rn.f32 	%f70, %f68, %f69, %f67;
	st.global.f32 	[%rd8], %f70;
	add.s64 	%rd102, %rd101, %rd100;
	ld.global.f32 	%f71, [%rd102];
	ld.global.f32 	%f72, [%rd148+-8];
	fma.rn.f32 	%f73, %f71, %f72, %f70;
	st.global.f32 	[%rd8], %f73;
	add.s64 	%rd103, %rd102, %rd100;
	ld.global.f32 	%f74, [%rd103];
	ld.global.f32 	%f75, [%rd148+-4];
	fma.rn.f32 	%f76, %f74, %f75, %f73;
	st.global.f32 	[%rd8], %f76;
	add.s64 	%rd104, %rd103, %rd100;
	ld.global.f32 	%f77, [%rd104];
	ld.global.f32 	%f78, [%rd148];
	fma.rn.f32 	%f79, %f77, %f78, %f76;
	st.global.f32 	[%rd8], %f79;
	add.s64 	%rd105, %rd104, %rd100;
	ld.global.f32 	%f80, [%rd105];
	ld.global.f32 	%f81, [%rd148+4];
	fma.rn.f32 	%f82, %f80, %f81, %f79;
	st.global.f32 	[%rd8], %f82;
	add.s64 	%rd106, %rd105, %rd100;
	ld.global.f32 	%f83, [%rd106];
	ld.global.f32 	%f84, [%rd148+8];
	fma.rn.f32 	%f85, %f83, %f84, %f82;
	st.global.f32 	[%rd8], %f85;
	add.s64 	%rd107, %rd106, %rd100;
	ld.global.f32 	%f86, [%rd107];
	ld.global.f32 	%f87, [%rd148+12];
	fma.rn.f32 	%f118, %f86, %f87, %f85;
	st.global.f32 	[%rd8], %f118;
	add.s64 	%rd150, %rd150, -8;
	shl.b64 	%rd108, %rd9, 5;
	add.s64 	%rd149, %rd149, %rd108;
	add.s64 	%rd148, %rd148, 32;
	setp.ne.s64 	%p16, %rd150, 0;
	@%p16 bra 	$L__BB0_18;
$L__BB0_19:
	and.b32  	%r25, %r6, 7;
	setp.eq.s32 	%p17, %r25, 0;
	@%p17 bra 	$L__BB0_27;
	cvt.u64.u32 	%rd109, %r6;
	and.b64  	%rd110, %rd109, 7;
	add.s64 	%rd111, %rd110, -1;
	setp.lt.u64 	%p18, %rd111, 3;
	@%p18 bra 	$L__BB0_22;
	mad.lo.s64 	%rd112, %rd152, %rd9, %rd10;
	shl.b64 	%rd113, %rd112, 2;
	add.s64 	%rd114, %rd3, %rd113;
	ld.global.f32 	%f88, [%rd114];
	add.s64 	%rd115, %rd152, %rd22;
	shl.b64 	%rd116, %rd115, 2;
	add.s64 	%rd117, %rd2, %rd116;
	ld.global.f32 	%f89, [%rd117];
	fma.rn.f32 	%f90, %f88, %f89, %f118;
	st.global.f32 	[%rd8], %f90;
	shl.b64 	%rd118, %rd9, 2;
	add.s64 	%rd119, %rd114, %rd118;
	ld.global.f32 	%f91, [%rd119];
	ld.global.f32 	%f92, [%rd117+4];
	fma.rn.f32 	%f93, %f91, %f92, %f90;
	st.global.f32 	[%rd8], %f93;
	add.s64 	%rd120, %rd119, %rd118;
	ld.global.f32 	%f94, [%rd120];
	ld.global.f32 	%f95, [%rd117+8];
	fma.rn.f32 	%f96, %f94, %f95, %f93;
	st.global.f32 	[%rd8], %f96;
	add.s64 	%rd121, %rd120, %rd118;
	ld.global.f32 	%f97, [%rd121];
	ld.global.f32 	%f98, [%rd117+12];
	fma.rn.f32 	%f118, %f97, %f98, %f96;
	st.global.f32 	[%rd8], %f118;
	add.s64 	%rd152, %rd152, 4;
$L__BB0_22:
	and.b32  	%r26, %r6, 3;
	setp.eq.s32 	%p19, %r26, 0;
	@%p19 bra 	$L__BB0_27;
	setp.eq.s32 	%p20, %r26, 1;
	@%p20 bra 	$L__BB0_25;
	mad.lo.s64 	%rd122, %rd152, %rd9, %rd10;
	shl.b64 	%rd123, %rd122, 2;
	add.s64 	%rd124, %rd3, %rd123;
	ld.global.f32 	%f99, [%rd124];
	add.s64 	%rd125, %rd152, %rd22;
	shl.b64 	%rd126, %rd125, 2;
	add.s64 	%rd127, %rd2, %rd126;
	ld.global.f32 	%f100, [%rd127];
	fma.rn.f32 	%f101, %f99, %f100, %f118;
	st.global.f32 	[%rd8], %f101;
	shl.b64 	%rd128, %rd9, 2;
	add.s64 	%rd129, %rd124, %rd128;
	ld.global.f32 	%f102, [%rd129];
	ld.global.f32 	%f103, [%rd127+4];
	fma.rn.f32 	%f118, %f102, %f103, %f101;
	st.global.f32 	[%rd8], %f118;
	add.s64 	%rd152, %rd152, 2;
$L__BB0_25:
	and.b32  	%r27, %r6, 1;
	setp.eq.b32 	%p21, %r27, 1;
	not.pred 	%p22, %p21;
	@%p22 bra 	$L__BB0_27;
	mad.lo.s64 	%rd130, %rd152, %rd9, %rd10;
	shl.b64 	%rd131, %rd130, 2;
	add.s64 	%rd132, %rd3, %rd131;
	ld.global.f32 	%f104, [%rd132];
	add.s64 	%rd133, %rd152, %rd22;
	shl.b64 	%rd134, %rd133, 2;
	add.s64 	%rd135, %rd2, %rd134;
	ld.global.f32 	%f105, [%rd135];
	fma.rn.f32 	%f118, %f104, %f105, %f118;
	st.global.f32 	[%rd8], %f118;
$L__BB0_27:
	ld.param.f32 	%f108, [_ZN10cudakernel7stepLIFEPfS0_PiS0_S0_S0_iiiiiiffi_param_13];
	setp.gt.f32 	%p23, %f118, %f108;
	selp.f32 	%f106, 0f3F800000, 0f00000000, %p23;
	mul.wide.s32 	%rd136, %r3, 4;
	add.s64 	%rd137, %rd6, %rd136;
	st.global.f32 	[%rd137], %f106;
$L__BB0_28:
	ret;

}


// ===== COMPILED SASS (sm_100) =====

	.target	sm_100

	.elftype	@"ET_EXEC"


//--------------------- .note.nv.tkinfo           --------------------------
	.section	.note.nv.tkinfo,"",@"SHT_NOTE"
	.sectionflags	@"SHF_NOTE_NV_TKINFO"
	.tkinfo
        /*0018*/ 	.word	0x00000002
        /*0030*/ 	.string	""
        /*0030*/ 	.string	"ptxas"
        /*0030*/ 	.string	"Cuda compilation tools, release 13.0, V13.0.88"
        /*0030*/ 	.string	"Build cuda_13.0.r13.0/compiler.36424714_0"
        /*0030*/ 	.string	"-arch sm_100 -m 64 "



//--------------------- .note.nv.cuinfo           --------------------------
	.section	.note.nv.cuinfo,"",@"SHT_NOTE"
	.sectionflags	@"SHF_NOTE_NV_CUINFO"
        /*0018*/ 	.short	0x0002
        /*001a*/ 	.short	0x0064
        /*001c*/ 	.short	0x0082
	.zero		2


//--------------------- .nv.info                  --------------------------
	.section	.nv.info,"",@"SHT_CUDA_INFO"
	.align	4


	//----- nvinfo : EIATTR_REGCOUNT
	.align		4
        /*0000*/ 	.byte	0x04, 0x2f
        /*0002*/ 	.short	(.L_1 - .L_0)
	.align		4
.L_0:
        /*0004*/ 	.word	index@(_ZN10cudakernel7stepLIFEPfS0_PiS0_S0_S0_iiiiiiffi)
        /*0008*/ 	.word	0x00000020


	//----- nvinfo : EIATTR_FRAME_SIZE
	.align		4
.L_1:
        /*000c*/ 	.byte	0x04, 0x11
        /*000e*/ 	.short	(.L_3 - .L_2)
	.align		4
.L_2:
        /*0010*/ 	.word	index@(_ZN10cudakernel7stepLIFEPfS0_PiS0_S0_S0_iiiiiiffi)
        /*0014*/ 	.word	0x00000000


	//----- nvinfo : EIATTR_MIN_STACK_SIZE
	.align		4
.L_3:
        /*0018*/ 	.byte	0x04, 0x12
        /*001a*/ 	.short	(.L_5 - .L_4)
	.align		4
.L_4:
        /*001c*/ 	.word	index@(_ZN10cudakernel7stepLIFEPfS0_PiS0_S0_S0_iiiiiiffi)
        /*0020*/ 	.word	0x00000000
.L_5:


//--------------------- .nv.compat                --------------------------
	.section	.nv.compat,"",@"SHT_CUDA_COMPAT_INFO"
	.align	4
        /*0000*/ 	.byte	0x02, 0x09, 0x00, 0x00, 0x02, 0x02, 0x01, 0x00, 0x02, 0x05, 0x05, 0x00, 0x03, 0x07, 0x01, 0x01
        /*0010*/ 	.byte	0x02, 0x03, 0x00, 0x00, 0x02, 0x06, 0x01, 0x00, 0x04, 0x0b, 0x08, 0x00, 0x01, 0x00, 0x00, 0x00
        /*0020*/ 	.byte	0x00, 0x00, 0x00, 0x00


//--------------------- .nv.info._ZN10cudakernel7stepLIFEPfS0_PiS0_S0_S0_iiiiiiffi --------------------------
	.section	.nv.info._ZN10cudakernel7stepLIFEPfS0_PiS0_S0_S0_iiiiiiffi,"",@"SHT_CUDA_INFO"
	.sectionflags	@""
	.align	4


	//----- nvinfo : EIATTR_CUDA_API_VERSION
	.align		4
        /*0000*/ 	.byte	0x04, 0x37
        /*0002*/ 	.short	(.L_7 - .L_6)
.L_6:
        /*0004*/ 	.word	0x00000082


	//----- nvinfo : EIATTR_KPARAM_INFO
	.align		4
.L_7:
        /*0008*/ 	.byte	0x04, 0x17
        /*000a*/ 	.short	(.L_9 - .L_8)
.L_8:
        /*000c*/ 	.word	0x00000000
        /*0010*/ 	.short	0x000e
        /*0012*/ 	.short	0x0050
        /*0014*/ 	.byte	0x00, 0xf0, 0x11, 0x00


	//----- nvinfo : EIATTR_KPARAM_INFO
	.align		4
.L_9:
        /*0018*/ 	.byte	0x04, 0x17
        /*001a*/ 	.short	(.L_11 - .L_10)
.L_10:
        /*001c*/ 	.word	0x00000000
        /*0020*/ 	.short	0x000d
        /*0022*/ 	.short	0x004c
        /*0024*/ 	.byte	0x00, 0xf0, 0x11, 0x00


	//----- nvinfo : EIATTR_KPARAM_INFO
	.align		4
.L_11:
        /*0028*/ 	.byte	0x04, 0x17
        /*002a*/ 	.short	(.L_13 - .L_12)
.L_12:
        /*002c*/ 	.word	0x00000000
        /*0030*/ 	.short	0x000c
        /*0032*/ 	.short	0x0048
        /*0034*/ 	.byte	0x00, 0xf0, 0x11, 0x00


	//----- nvinfo : EIATTR_KPARAM_INFO
	.align		4
.L_13:
        /*0038*/ 	.byte	0x04, 0x17
        /*003a*/ 	.short	(.L_15 - .L_14)
.L_14:
        /*003c*/ 	.word	0x00000000
        /*0040*/ 	.short	0x000b
        /*0042*/ 	.short	0x0044
        /*0044*/ 	.byte	0x00, 0xf0, 0x11, 0x00


	//----- nvinfo : EIATTR_KPARAM_INFO
	.align		4
.L_15:
        /*0048*/ 	.byte	0x04, 0x17
        /*004a*/ 	.short	(.L_17 - .L_16)
.L_16:
        /*004c*/ 	.word	0x00000000
        /*0050*/ 	.short	0x000a
        /*0052*/ 	.short	0x0040
        /*0054*/ 	.byte	0x00, 0xf0, 0x11, 0x00


	//----- nvinfo : EIATTR_KPARAM_INFO
	.align		4
.L_17:
        /*0058*/ 	.byte	0x04, 0x17
        /*005a*/ 	.short	(.L_19 - .L_18)
.L_18:
        /*005c*/ 	.word	0x00000000
        /*0060*/ 	.short	0x0009
        /*0062*/ 	.short	0x003c
        /*0064*/ 	.byte	0x00, 0xf0, 0x11, 0x00


	//----- nvinfo : EIATTR_KPARAM_INFO
	.align		4
.L_19:
        /*0068*/ 	.byte	0x04, 0x17
        /*006a*/ 	.short	(.L_21 - .L_20)
.L_20:
        /*006c*/ 	.word	0x00000000
        /*0070*/ 	.short	0x0008
        /*0072*/ 	.short	0x0038
        /*0074*/ 	.byte	0x00, 0xf0, 0x11, 0x00


	//----- nvinfo : EIATTR_KPARAM_INFO
	.align		4
.L_21:
        /*0078*/ 	.byte	0x04, 0x17
        /*007a*/ 	.short	(.L_23 - .L_22)
.L_22:
        /*007c*/ 	.word	0x00000000
        /*0080*/ 	.short	0x0007
        /*0082*/ 	.short	0x0034
        /*0084*/ 	.byte	0x00, 0xf0, 0x11, 0x00


	//----- nvinfo : EIATTR_KPARAM_INFO
	.align		4
.L_23:
        /*0088*/ 	.byte	0x04, 0x17
        /*008a*/ 	.short	(.L_25 - .L_24)
.L_24:
        /*008c*/ 	.word	0x00000000
        /*0090*/ 	.short	0x0006
        /*0092*/ 	.short	0x0030
        /*0094*/ 	.byte	0x00, 0xf0, 0x11, 0x00


	//----- nvinfo : EIATTR_KPARAM_INFO
	.align		4
.L_25:
        /*0098*/ 	.byte	0x04, 0x17
        /*009a*/ 	.short	(.L_27 - .L_26)
.L_26:
        /*009c*/ 	.word	0x00000000
        /*00a0*/ 	.short	0x0005
        /*00a2*/ 	.short	0x0028
        /*00a4*/ 	.byte	0x00, 0xf5, 0x21, 0x00


	//----- nvinfo : EIATTR_KPARAM_INFO
	.align		4
.L_27:
        /*00a8*/ 	.byte	0x04, 0x17
        /*00aa*/ 	.short	(.L_29 - .L_28)
.L_28:
        /*00ac*/ 	.word	0x00000000
        /*00b0*/ 	.short	0x0004
        /*00b2*/ 	.short	0x0020
        /*00b4*/ 	.byte	0x00, 0xf5, 0x21, 0x00


	//----- nvinfo : EIATTR_KPARAM_INFO
	.align		4
.L_29:
        /*00b8*/ 	.byte	0x04, 0x17
        /*00ba*/ 	.short	(.L_31 - .L_30)
.L_30:
        /*00bc*/ 	.word	0x00000000
        /*00c0*/ 	.short	0x0003
        /*00c2*/ 	.short	0x0018
        /*00c4*/ 	.byte	0x00, 0xf5, 0x21, 0x00


	//----- nvinfo : EIATTR_KPARAM_INFO
	.align		4
.L_31:
        /*00c8*/ 	.byte	0x04, 0x17
        /*00ca*/ 	.short	(.L_33 - .L_32)
.L_32:
        /*00cc*/ 	.word	0x00000000
        /*00d0*/ 	.short	0x0002
        /*00d2*/ 	.short	0x0010
        /*00d4*/ 	.byte	0x00, 0xf5, 0x21, 0x00


	//----- nvinfo : EIATTR_KPARAM_INFO
	.align		4
.L_33:
        /*00d8*/ 	.byte	0x04, 0x17
        /*00da*/ 	.short	(.L_35 - .L_34)
.L_34:
        /*00dc*/ 	.word	0x00000000
        /*00e0*/ 	.short	0x0001
        /*00e2*/ 	.short	0x0008
        /*00e4*/ 	.byte	0x00, 0xf5, 0x21, 0x00


	//----- nvinfo : EIATTR_KPARAM_INFO
	.align		4
.L_35:
        /*00e8*/ 	.byte	0x04, 0x17
        /*00ea*/ 	.short	(.L_37 - .L_36)
.L_36:
        /*00ec*/ 	.word	0x00000000
        /*00f0*/ 	.short	0x0000
        /*00f2*/ 	.short	0x0000
        /*00f4*/ 	.byte	0x00, 0xf5, 0x21, 0x00


	//----- nvinfo : EIATTR_SPARSE_MMA_MASK
	.align		4
.L_37:
        /*00f8*/ 	.byte	0x03, 0x50
        /*00fa*/ 	.short	0x0000


	//----- nvinfo : EIATTR_MAXREG_COUNT
	.align		4
        /*00fc*/ 	.byte	0x03, 0x1b
        /*00fe*/ 	.short	0x00ff


	//----- nvinfo : EIATTR_MERCURY_ISA_VERSION
	.align		4
        /*0100*/ 	.byte	0x03, 0x5f
        /*0102*/ 	.short	0x0101


	//----- nvinfo : EIATTR_VRC_CTA_INIT_COUNT
	.align		4
        /*0104*/ 	.byte	0x02, 0x4a
	.zero		1
	.zero		1


	//----- nvinfo : EIATTR_EXIT_INSTR_OFFSETS
	.align		4
        /*0108*/ 	.byte	0x04, 0x1c
        /*010a*/ 	.short	(.L_39 - .L_38)


	//   ....[0]....
.L_38:
        /*010c*/ 	.word	0x000000d0


	//   ....[1]....
        /*0110*/ 	.word	0x00000610


	//   ....[2]....
        /*0114*/ 	.word	0x00001cd0


	//----- nvinfo : EIATTR_CRS_STACK_SIZE
	.align		4
.L_39:
        /*0118*/ 	.byte	0x04, 0x1e
        /*011a*/ 	.short	(.L_41 - .L_40)
.L_40:
        /*011c*/ 	.word	0x00000000


	//----- nvinfo : EIATTR_CBANK_PARAM_SIZE
	.align		4
.L_41:
        /*0120*/ 	.byte	0x03, 0x19
        /*0122*/ 	.short	0x0054


	//----- nvinfo : EIATTR_PARAM_CBANK
	.align		4
        /*0124*/ 	.byte	0x04, 0x0a
        /*0126*/ 	.short	(.L_43 - .L_42)
	.align		4
.L_42:
        /*0128*/ 	.word	index@(.nv.constant0._ZN10cudakernel7stepLIFEPfS0_PiS0_S0_S0_iiiiiiffi)
        /*012c*/ 	.short	0x0380
        /*012e*/ 	.short	0x0054


	//----- nvinfo : EIATTR_SW_WAR
	.align		4
.L_43:
        /*0130*/ 	.byte	0x04, 0x36
        /*0132*/ 	.short	(.L_45 - .L_44)
.L_44:
        /*0134*/ 	.word	0x00000008
.L_45:


//--------------------- .nv.callgraph             --------------------------
	.section	.nv.callgraph,"",@"SHT_CUDA_CALLGRAPH"
	.align	4
	.sectionentsize	8
	.align		4
        /*0000*/ 	.word	0x00000000
	.align		4
        /*0004*/ 	.word	0xffffffff
	.align		4
        /*0008*/ 	.word	0x00000000
	.align		4
        /*000c*/ 	.word	0xfffffffe
	.align		4
        /*0010*/ 	.word	0x00000000
	.align		4
        /*0014*/ 	.word	0xfffffffd
	.align		4
        /*0018*/ 	.word	0x00000000
	.align		4
        /*001c*/ 	.word	0xfffffffc


//--------------------- .text._ZN10cudakernel7stepLIFEPfS0_PiS0_S0_S0_iiiiiiffi --------------------------
	.section	.text._ZN10cudakernel7stepLIFEPfS0_PiS0_S0_S0_iiiiiiffi,"ax",@progbits
	.align	128
        .global         _ZN10cudakernel7stepLIFEPfS0_PiS0_S0_S0_iiiiiiffi
        .type           _ZN10cudakernel7stepLIFEPfS0_PiS0_S0_S0_iiiiiiffi,@function
        .size           _ZN10cudakernel7stepLIFEPfS0_PiS0_S0_S0_iiiiiiffi,(.L_x_14 - _ZN10cudakernel7stepLIFEPfS0_PiS0_S0_S0_iiiiiiffi)
        .other          _ZN10cudakernel7stepLIFEPfS0_PiS0_S0_S0_iiiiiiffi,@"STO_CUDA_ENTRY STV_DEFAULT"
_ZN10cudakernel7stepLIFEPfS0_PiS0_S0_S0_iiiiiiffi:
.text._ZN10cudakernel7stepLIFEPfS0_PiS0_S0_S0_iiiiiiffi:
[----:B------:R-:W-:Y:S01]  /*0000*/  LDC R1, c[0x0][0x37c] ;  /* 0x0000df00ff017b82 */ /* 0x000fe20000000800 */
[----:B------:R-:W0:Y:S01]  /*0010*/  S2R R11, SR_TID.Y ;  /* 0x00000000000b7919 */ /* 0x000e220000002200 */
[----:B------:R-:W1:Y:S06]  /*0020*/  LDCU UR5, c[0x0][0x360] ;  /* 0x00006c00ff0577ac */ /* 0x000e6c0008000800 */
[----:B------:R-:W0:Y:S01]  /*0030*/  S2UR UR6, SR_CTAID.Y ;  /* 0x00000000000679c3 */ /* 0x000e220000002600 */
[----:B------:R-:W2:Y:S07]  /*0040*/  S2R R2, SR_TID.X ;  /* 0x0000000000027919 */ /* 0x000eae0000002100 */
[----:B------:R-:W0:Y:S08]  /*0050*/  LDC R10, c[0x0][0x364] ;  /* 0x0000d900ff0a7b82 */ /* 0x000e300000000800 */
[----:B------:R-:W1:Y:S08]  /*0060*/  S2UR UR4, SR_CTAID.X ;  /* 0x00000000000479c3 */ /* 0x000e700000002500 */
[----:B------:R-:W3:Y:S01]  /*0070*/  LDC R0, c[0x0][0x3b4] ;  /* 0x0000ed00ff007b82 */ /* 0x000ee20000000800 */
[----:B0-----:R-:W-:-:S02]  /*0080*/  IMAD R10, R10, UR6, R11 ;  /* 0x000000060a0a7c24 */ /* 0x001fc4000f8e020b */
[----:B--2---:R-:W-:Y:S01]  /*0090*/  IMAD.MOV R2, RZ, RZ, -R2 ;  /* 0x000000ffff027224 */ /* 0x004fe200078e0a02 */
[----:B-1----:R-:W-:Y:S02]  /*00a0*/  UIMAD UR4, UR4, UR5, URZ ;  /* 0x00000005040472a4 */ /* 0x002fe4000f8e02ff */
[----:B---3--:R-:W-:-:S04]  /*00b0*/  ISETP.GE.AND P0, PT, R10, R0, PT ;  /* 0x000000000a00720c */ /* 0x008fc80003f06270 */
[----:B------:R-:W-:-:S13]  /*00c0*/  ISETP.NE.OR P0, PT, R2, UR4, P0 ;  /* 0x0000000402007c0c */ /* 0x000fda0008705670 */
[----:B------:R-:W-:Y:S05]  /*00d0*/  @P0 EXIT ;  /* 0x000000000000094d */ /* 0x000fea0003800000 */
[----:B------:R-:W0:Y:S01]  /*00e0*/  LDC R16, c[0x0][0x3c0] ;  /* 0x0000f000ff107b82 */ /* 0x000e220000000800 */
[----:B------:R-:W1:Y:S07]  /*00f0*/  LDCU.64 UR10, c[0x0][0x358] ;  /* 0x00006b00ff0a77ac */ /* 0x000e6e0008000a00 */
[----:B------:R-:W2:Y:S08]  /*0100*/  LDC R5, c[0x0][0x3d0] ;  /* 0x0000f400ff057b82 */ /* 0x000eb00000000800 */
[----:B------:R-:W3:Y:S01]  /*0110*/  LDC.64 R12, c[0x0][0x388] ;  /* 0x0000e200ff0c7b82 */ /* 0x000ee20000000a00 */
[----:B0-----:R-:W-:-:S04]  /*0120*/  IABS R4, R16 ;  /* 0x0000001000047213 */ /* 0x001fc80000000000 */
[----:B------:R-:W0:Y:S01]  /*0130*/  I2F.RP R7, R4 ;  /* 0x0000000400077306 */ /* 0x000e220000209400 */
[----:B--2---:R-:W-:-:S05]  /*0140*/  VIADD R6, R5, 0xffffffff ;  /* 0xffffffff05067836 */ /* 0x004fca0000000000 */
[----:B------:R-:W-:Y:S02]  /*0150*/  ISETP.GE.AND P1, PT, R6, RZ, PT ;  /* 0x000000ff0600720c */ /* 0x000fe40003f26270 */
[----:B0-----:R-:W0:Y:S02]  /*0160*/  MUFU.RCP R7, R7 ;  /* 0x0000000700077308 */ /* 0x001e240000001000 */
[----:B0-----:R-:W-:Y:S01]  /*0170*/  VIADD R2, R7, 0xffffffe ;  /* 0x0ffffffe07027836 */ /* 0x001fe20000000000 */
[----:B------:R-:W-:-:S05]  /*0180*/  IABS R7, R6 ;  /* 0x0000000600077213 */ /* 0x000fca0000000000 */
[----:B------:R0:W2:Y:S02]  /*0190*/  F2I.FTZ.U32.TRUNC.NTZ R3, R2 ;  /* 0x0000000200037305 */ /* 0x0000a4000021f000 */
[----:B0-----:R-:W-:Y:S02]  /*01a0*/  IMAD.MOV.U32 R2, RZ, RZ, RZ ;  /* 0x000000ffff027224 */ /* 0x001fe400078e00ff */
[----:B--2---:R-:W-:-:S04]  /*01b0*/  IMAD.MOV R9, RZ, RZ, -R3 ;  /* 0x000000ffff097224 */ /* 0x004fc800078e0a03 */
[----:B------:R-:W-:-:S04]  /*01c0*/  IMAD R9, R9, R4, RZ ;  /* 0x0000000409097224 */ /* 0x000fc800078e02ff */
[----:B------:R-:W-:-:S06]  /*01d0*/  IMAD.HI.U32 R8, R3, R9, R2 ;  /* 0x0000000903087227 */ /* 0x000fcc00078e0002 */
[----:B------:R-:W-:-:S04]  /*01e0*/  IMAD.HI.U32 R3, R8, R7, RZ ;  /* 0x0000000708037227 */ /* 0x000fc800078e00ff */
[----:B------:R-:W-:-:S04]  /*01f0*/  IMAD.MOV R3, RZ, RZ, -R3 ;  /* 0x000000ffff037224 */ /* 0x000fc800078e0a03 */
[C---:B------:R-:W-:Y:S01]  /*0200*/  IMAD R3, R4.reuse, R3, R7 ;  /* 0x0000000304037224 */ /* 0x040fe200078e0207 */
[----:B------:R-:W-:Y:S01]  /*0210*/  IABS R17, R5 ;  /* 0x0000000500117213 */ /* 0x000fe20000000000 */
[----:B------:R-:W0:Y:S03]  /*0220*/  LDC.64 R6, c[0x0][0x390] ;  /* 0x0000e400ff067b82 */ /* 0x000e260000000a00 */
[----:B------:R-:W-:-:S13]  /*0230*/  ISETP.GT.U32.AND P0, PT, R4, R3, PT ;  /* 0x000000030400720c */ /* 0x000fda0003f04070 */
[----:B------:R-:W-:-:S04]  /*0240*/  @!P0 IADD3 R3, PT, PT, R3, -R4, RZ ;  /* 0x8000000403038210 */ /* 0x000fc80007ffe0ff */
[----:B------:R-:W-:-:S13]  /*0250*/  ISETP.GT.U32.AND P0, PT, R4, R3, PT ;  /* 0x000000030400720c */ /* 0x000fda0003f04070 */
[----:B------:R-:W-:Y:S01]  /*0260*/  @!P0 IMAD.IADD R3, R3, 0x1, -R4 ;  /* 0x0000000103038824 */ /* 0x000fe200078e0a04 */
[----:B------:R-:W-:Y:S02]  /*0270*/  ISETP.NE.AND P0, PT, R16, RZ, PT ;  /* 0x000000ff1000720c */ /* 0x000fe40003f05270 */
[----:B------:R-:W-:Y:S01]  /*0280*/  LOP3.LUT R16, RZ, R16, RZ, 0x33, !PT ;  /* 0x00000010ff107212 */ /* 0x000fe200078e33ff */
[----:B------:R-:W-:-:S05]  /*0290*/  @!P1 IMAD.MOV R3, RZ, RZ, -R3 ;  /* 0x000000ffff039224 */ /* 0x000fca00078e0a03 */
[----:B------:R-:W-:-:S05]  /*02a0*/  SEL R3, R16, R3, !P0 ;  /* 0x0000000310037207 */ /* 0x000fca0004000000 */
[----:B------:R-:W-:-:S04]  /*02b0*/  IMAD R2, R3, R0, RZ ;  /* 0x0000000003027224 */ /* 0x000fc800078e02ff */
[----:B------:R-:W-:-:S04]  /*02c0*/  IMAD.IADD R9, R10, 0x1, R2 ;  /* 0x000000010a097824 */ /* 0x000fc800078e0202 */
[----:B---3--:R-:W-:-:S06]  /*02d0*/  IMAD.WIDE R14, R9, 0x4, R12 ;  /* 0x00000004090e7825 */ /* 0x008fcc00078e020c */
[----:B-1----:R-:W2:Y:S01]  /*02e0*/  LDG.E R14, desc[UR10][R14.64] ;  /* 0x0000000a0e0e7981 */ /* 0x002ea2000c1e1900 */
[----:B------:R-:W-:Y:S01]  /*02f0*/  IMAD.HI.U32 R8, R8, R17, RZ ;  /* 0x0000001108087227 */ /* 0x000fe200078e00ff */
[----:B------:R-:W-:Y:S01]  /*0300*/  ISETP.GE.AND P2, PT, R5, RZ, PT ;  /* 0x000000ff0500720c */ /* 0x000fe20003f46270 */
[----:B------:R-:W-:Y:S02]  /*0310*/  BSSY.RECONVERGENT B0, `(.L_x_0) ;  /* 0x0000010000007945 */ /* 0x000fe40003800200 */
[----:B------:R-:W-:-:S04]  /*0320*/  IMAD.MOV R8, RZ, RZ, -R8 ;  /* 0x000000ffff087224 */ /* 0x000fc800078e0a08 */
[----:B------:R-:W-:-:S05]  /*0330*/  IMAD R17, R4, R8, R17 ;  /* 0x0000000804117224 */ /* 0x000fca00078e0211 */
[----:B------:R-:W-:-:S13]  /*0340*/  ISETP.GT.U32.AND P1, PT, R4, R17, PT ;  /* 0x000000110400720c */ /* 0x000fda0003f24070 */
[----:B------:R-:W-:-:S05]  /*0350*/  @!P1 IMAD.IADD R17, R17, 0x1, -R4 ;  /* 0x0000000111119824 */ /* 0x000fca00078e0a04 */
[----:B------:R-:W-:-:S13]  /*0360*/  ISETP.GT.U32.AND P1, PT, R4, R17, PT ;  /* 0x000000110400720c */ /* 0x000fda0003f24070 */
[----:B------:R-:W-:-:S05]  /*0370*/  @!P1 IMAD.IADD R17, R17, 0x1, -R4 ;  /* 0x0000000111119824 */ /* 0x000fca00078e0a04 */
[----:B------:R-:W-:-:S04]  /*0380*/  @!P2 IADD3 R17, PT, PT, -R17, RZ, RZ ;  /* 0x000000ff1111a210 */ /* 0x000fc80007ffe1ff */
[----:B------:R-:W-:-:S05]  /*0390*/  SEL R17, R16, R17, !P0 ;  /* 0x0000001110117207 */ /* 0x000fca0004000000 */
[----:B------:R-:W-:Y:S01]  /*03a0*/  IMAD R4, R17, R0, R10 ;  /* 0x0000000011047224 */ /* 0x000fe200078e020a */
[----:B--2---:R-:W-:Y:S01]  /*03b0*/  FSETP.GT.AND P0, PT, R14, 0.5, PT ;  /* 0x3f0000000e00780b */ /* 0x004fe20003f04000 */
[----:B0-----:R-:W-:-:S12]  /*03c0*/  IMAD.WIDE R14, R9, 0x4, R6 ;  /* 0x00000004090e7825 */ /* 0x001fd800078e0206 */
[----:B------:R-:W-:Y:S05]  /*03d0*/  @P0 BRA `(.L_x_1) ;  /* 0x00000000000c0947 */ /* 0x000fea0003800000 */
[----:B------:R-:W2:Y:S02]  /*03e0*/  LDG.E R5, desc[UR10][R14.64] ;  /* 0x0000000a0e057981 */ /* 0x000ea4000c1e1900 */
[----:B--2---:R-:W-:-:S13]  /*03f0*/  ISETP.GE.AND P0, PT, R5, 0x1, PT ;  /* 0x000000010500780c */ /* 0x004fda0003f06270 */
[----:B------:R-:W-:Y:S05]  /*0400*/  @!P0 BRA `(.L_x_2) ;  /* 0x0000000000848947 */ /* 0x000fea0003800000 */
.L_x_1:
[----:B------:R-:W-:Y:S05]  /*0410*/  BSYNC.RECONVERGENT B0 ;  /* 0x0000000000007941 */ /* 0x000fea0003800200 */
.L_x_0:
[----:B------:R-:W0:Y:S01]  /*0420*/  LDC.64 R2, c[0x0][0x380] ;  /* 0x0000e000ff027b82 */ /* 0x000e220000000a00 */
[----:B------:R-:W-:-:S07]  /*0430*/  IMAD.WIDE R12, R4, 0x4, R12 ;  /* 0x00000004040c7825 */ /* 0x000fce00078e020c */
[----:B------:R-:W1:Y:S01]  /*0440*/  LDC R10, c[0x0][0x3c4] ;  /* 0x0000f100ff0a7b82 */ /* 0x000e620000000800 */
[----:B0-----:R-:W-:-:S05]  /*0450*/  IMAD.WIDE R2, R4, 0x4, R2 ;  /* 0x0000000404027825 */ /* 0x001fca00078e0202 */
[----:B------:R0:W-:Y:S04]  /*0460*/  STG.E desc[UR10][R2.64], RZ ;  /* 0x000000ff02007986 */ /* 0x0001e8000c10190a */
[----:B------:R-:W-:Y:S04]  /*0470*/  STG.E desc[UR10][R12.64], RZ ;  /* 0x000000ff0c007986 */ /* 0x000fe8000c10190a */
[----:B------:R-:W2:Y:S01]  /*0480*/  LDG.E R14, desc[UR10][R14.64] ;  /* 0x0000000a0e0e7981 */ /* 0x000ea2000c1e1900 */
[----:B-1----:R-:W-:-:S04]  /*0490*/  IABS R11, R10 ;  /* 0x0000000a000b7213 */ /* 0x002fc80000000000 */
[----:B------:R-:W1:Y:S08]  /*04a0*/  I2F.RP R5, R11 ;  /* 0x0000000b00057306 */ /* 0x000e700000209400 */
[----:B-1----:R-:W1:Y:S02]  /*04b0*/  MUFU.RCP R5, R5 ;  /* 0x0000000500057308 */ /* 0x002e640000001000 */
[----:B-1----:R-:W-:-:S02]  /*04c0*/  VIADD R8, R5, 0xffffffe ;  /* 0x0ffffffe05087836 */ /* 0x002fc40000000000 */
[----:B------:R-:W-:-:S04]  /*04d0*/  IMAD.WIDE R4, R4, 0x4, R6 ;  /* 0x0000000404047825 */ /* 0x000fc800078e0206 */
[----:B------:R1:W0:Y:S02]  /*04e0*/  F2I.FTZ.U32.TRUNC.NTZ R9, R8 ;  /* 0x0000000800097305 */ /* 0x000224000021f000 */
[----:B-1----:R-:W-:Y:S02]  /*04f0*/  IMAD.MOV.U32 R8, RZ, RZ, RZ ;  /* 0x000000ffff087224 */ /* 0x002fe400078e00ff */
[----:B0-----:R-:W-:-:S04]  /*0500*/  IMAD.MOV R2, RZ, RZ, -R9 ;  /* 0x000000ffff027224 */ /* 0x001fc800078e0a09 */
[----:B------:R-:W-:-:S04]  /*0510*/  IMAD R3, R2, R11, RZ ;  /* 0x0000000b02037224 */ /* 0x000fc800078e02ff */
[----:B------:R-:W-:-:S04]  /*0520*/  IMAD.HI.U32 R9, R9, R3, R8 ;  /* 0x0000000309097227 */ /* 0x000fc800078e0008 */
[----:B--2---:R-:W-:-:S05]  /*0530*/  VIADD R0, R14, 0x1 ;  /* 0x000000010e007836 */ /* 0x004fca0000000000 */
[----:B------:R-:W-:Y:S02]  /*0540*/  IABS R2, R0 ;  /* 0x0000000000027213 */ /* 0x000fe40000000000 */
[----:B------:R-:W-:-:S03]  /*0550*/  ISETP.GE.AND P2, PT, R0, RZ, PT ;  /* 0x000000ff0000720c */ /* 0x000fc60003f46270 */
[----:B------:R-:W-:-:S04]  /*0560*/  IMAD.HI.U32 R9, R9, R2, RZ ;  /* 0x0000000209097227 */ /* 0x000fc800078e00ff */
[----:B------:R-:W-:-:S04]  /*0570*/  IMAD.MOV R9, RZ, RZ, -R9 ;  /* 0x000000ffff097224 */ /* 0x000fc800078e0a09 */
[----:B------:R-:W-:-:S05]  /*0580*/  IMAD R2, R11, R9, R2 ;  /* 0x000000090b027224 */ /* 0x000fca00078e0202 */
[----:B------:R-:W-:-:S13]  /*0590*/  ISETP.GT.U32.AND P0, PT, R11, R2, PT ;  /* 0x000000020b00720c */ /* 0x000fda0003f04070 */
[----:B------:R-:W-:Y:S01]  /*05a0*/  @!P0 IMAD.IADD R2, R2, 0x1, -R11 ;  /* 0x0000000102028824 */ /* 0x000fe200078e0a0b */
[----:B------:R-:W-:-:S04]  /*05b0*/  ISETP.NE.AND P0, PT, R10, RZ, PT ;  /* 0x000000ff0a00720c */ /* 0x000fc80003f05270 */
[----:B------:R-:W-:-:S13]  /*05c0*/  ISETP.GT.U32.AND P1, PT, R11, R2, PT ;  /* 0x000000020b00720c */ /* 0x000fda0003f24070 */
[----:B------:R-:W-:-:S05]  /*05d0*/  @!P1 IADD3 R2, PT, PT, R2, -R11, RZ ;  /* 0x8000000b02029210 */ /* 0x000fca0007ffe0ff */
[----:B------:R-:W-:Y:S01]  /*05e0*/  @!P2 IMAD.MOV R2, RZ, RZ, -R2 ;  /* 0x000000ffff02a224 */ /* 0x000fe200078e0a02 */
[----:B------:R-:W-:-:S05]  /*05f0*/  @!P0 LOP3.LUT R2, RZ, R10, RZ, 0x33, !PT ;  /* 0x0000000aff028212 */ /* 0x000fca00078e33ff */
[----:B------:R-:W-:Y:S01]  /*0600*/  STG.E desc[UR10][R4.64], R2 ;  /* 0x0000000204007986 */ /* 0x000fe2000c10190a */
[----:B------:R-:W-:Y:S05]  /*0610*/  EXIT ;  /* 0x000000000000794d */ /* 0x000fea0003800000 */
.L_x_2:
[----:B------:R-:W0:Y:S01]  /*0620*/  LDC.64 R14, c[0x0][0x380] ;  /* 0x0000e000ff0e7b82 */ /* 0x000e220000000a00 */
[----:B------:R-:W1:Y:S01]  /*0630*/  LDCU UR4, c[0x0][0x3c8] ;  /* 0x00007900ff0477ac */ /* 0x000e620008000800 */
[----:B0-----:R-:W-:-:S06]  /*0640*/  IMAD.WIDE R8, R9, 0x4, R14 ;  /* 0x0000000409087825 */ /* 0x001fcc00078e020e */
[----:B------:R-:W1:Y:S01]  /*0650*/  LDG.E R8, desc[UR10][R8.64] ;  /* 0x0000000a08087981 */ /* 0x000e62000c1e1900 */
[----:B------:R-:W-:Y:S01]  /*0660*/  IMAD.WIDE R14, R4, 0x4, R14 ;  /* 0x00000004040e7825 */ /* 0x000fe200078e020e */
[----:B------:R-:W-:Y:S02]  /*0670*/  ISETP.GE.U32.AND P0, PT, R0, 0x8, PT ;  /* 0x000000080000780c */ /* 0x000fe40003f06070 */
[----:B------:R-:W-:Y:S01]  /*0680*/  SHF.R.S32.HI R6, RZ, 0x1f, R2 ;  /* 0x0000001fff067819 */ /* 0x000fe20000011402 */
[----:B------:R-:W-:Y:S02]  /*0690*/  IMAD.MOV.U32 R5, RZ, RZ, RZ ;  /* 0x000000ffff057224 */ /* 0x000fe400078e00ff */
[----:B------:R-:W-:Y:S02]  /*06a0*/  IMAD.MOV.U32 R7, RZ, RZ, RZ ;  /* 0x000000ffff077224 */ /* 0x000fe400078e00ff */
[----:B-1----:R-:W-:-:S05]  /*06b0*/  FMUL R21, R8, UR4 ;  /* 0x0000000408157c20 */ /* 0x002fca0008400000 */
[----:B------:R0:W-:Y:S01]  /*06c0*/  STG.E desc[UR10][R14.64], R21 ;  /* 0x000000150e007986 */ /* 0x0001e2000c10190a */
[----:B------:R-:W-:Y:S05]  /*06d0*/  @!P0 BRA `(.L_x_3) ;  /* 0x0000000400208947 */ /* 0x000fea0003800000 */
[----:B------:R-:W1:Y:S01]  /*06e0*/  LDC.64 R16, c[0x0][0x388] ;  /* 0x0000e200ff107b82 */ /* 0x000e620000000a00 */
[----:B------:R-:W2:Y:S01]  /*06f0*/  LDCU.64 UR4, c[0x0][0x3a8] ;  /* 0x00007500ff0477ac */ /* 0x000ea20008000a00 */
[C---:B------:R-:W-:Y:S01]  /*0700*/  LOP3.LUT R8, R0.reuse, 0x7ffffff8, RZ, 0xc0, !PT ;  /* 0x7ffffff800087812 */ /* 0x040fe200078ec0ff */
[----:B------:R-:W-:Y:S01]  /*0710*/  IMAD.MOV.U32 R7, RZ, RZ, RZ ;  /* 0x000000ffff077224 */ /* 0x000fe200078e00ff */
[----:B------:R-:W-:Y:S01]  /*0720*/  SHF.R.U32.HI R27, RZ, 0x1e, R0 ;  /* 0x0000001eff1b7819 */ /* 0x000fe20000011600 */
[----:B------:R-:W-:Y:S02]  /*0730*/  IMAD.SHL.U32 R25, R0, 0x4, RZ ;  /* 0x0000000400197824 */ /* 0x000fe400078e00ff */
[----:B------:R-:W-:Y:S01]  /*0740*/  IMAD.MOV.U32 R5, RZ, RZ, R8 ;  /* 0x000000ffff057224 */ /* 0x000fe200078e0008 */
[----:B--2---:R-:W-:-:S04]  /*0750*/  LEA R24, P0, R10, UR4, 0x2 ;  /* 0x000000040a187c11 */ /* 0x004fc8000f8010ff */
[----:B------:R-:W-:Y:S02]  /*0760*/  LEA.HI.X R9, R10, UR5, RZ, 0x2, P0 ;  /* 0x000000050a097c11 */ /* 0x000fe400080f14ff */
[----:B-1----:R-:W-:-:S04]  /*0770*/  LEA R16, P1, R2, R16, 0x2 ;  /* 0x0000001002107211 */ /* 0x002fc800078210ff */
[----:B------:R-:W-:Y:S02]  /*0780*/  LEA.HI.X R17, R2, R17, R6, 0x2, P1 ;  /* 0x0000001102117211 */ /* 0x000fe400008f1406 */
[----:B------:R-:W-:-:S04]  /*0790*/  IADD3 R16, P0, PT, R16, 0x10, RZ ;  /* 0x0000001010107810 */ /* 0x000fc80007f1e0ff */
[----:B------:R-:W-:-:S09]  /*07a0*/  IADD3.X R17, PT, PT, RZ, R17, RZ, P0, !PT ;  /* 0x00000011ff117210 */ /* 0x000fd200007fe4ff */
.L_x_4:
[----:B------:R-:W-:Y:S01]  /*07b0*/  IMAD.MOV.U32 R22, RZ, RZ, R24 ;  /* 0x000000ffff167224 */ /* 0x000fe200078e0018 */
[----:B-1----:R-:W2:Y:S01]  /*07c0*/  LDG.E R26, desc[UR10][R16.64+-0x10] ;  /* 0xfffff00a101a7981 */ /* 0x002ea2000c1e1900 */
[----:B------:R-:W-:-:S05]  /*07d0*/  IMAD.MOV.U32 R23, RZ, RZ, R9 ;  /* 0x000000ffff177224 */ /* 0x000fca00078e0009 */
[----:B------:R-:W2:Y:S01]  /*07e0*/  LDG.E R20, desc[UR10][R22.64] ;  /* 0x0000000a16147981 */ /* 0x000ea2000c1e1900 */
[----:B------:R-:W-:-:S05]  /*07f0*/  IADD3 R18, P0, PT, R25, R24, RZ ;  /* 0x0000001819127210 */ /* 0x000fca0007f1e0ff */
[----:B------:R-:W-:Y:S02]  /*0800*/  IMAD.X R19, R27, 0x1, R9, P0 ;  /* 0x000000011b137824 */ /* 0x000fe400000e0609 */
[----:B--2---:R-:W-:-:S05]  /*0810*/  FFMA R29, R20, R26, R21 ;  /* 0x0000001a141d7223 */ /* 0x004fca0000000015 */
[----:B------:R1:W-:Y:S04]  /*0820*/  STG.E desc[UR10][R14.64], R29 ;  /* 0x0000001d0e007986 */ /* 0x0003e8000c10190a */
[----:B------:R-:W2:Y:S04]  /*0830*/  LDG.E R26, desc[UR10][R18.64] ;  /* 0x0000000a121a7981 */ /* 0x000ea8000c1e1900 */
[----:B------:R-:W2:Y:S01]  /*0840*/  LDG.E R28, desc[UR10][R16.64+-0xc] ;  /* 0xfffff40a101c7981 */ /* 0x000ea2000c1e1900 */
[----:B------:R-:W-:-:S05]  /*0850*/  IADD3 R20, P0, PT, R25, R18, RZ ;  /* 0x0000001219147210 */ /* 0x000fca0007f1e0ff */
[----:B0-----:R-:W-:Y:S02]  /*0860*/  IMAD.X R21, R27, 0x1, R19, P0 ;  /* 0x000000011b157824 */ /* 0x001fe400000e0613 */
[----:B--2---:R-:W-:-:S05]  /*0870*/  FFMA R26, R26, R28, R29 ;  /* 0x0000001c1a1a7223 */ /* 0x004fca000000001d */
[----:B------:R0:W-:Y:S04]  /*0880*/  STG.E desc[UR10][R14.64], R26 ;  /* 0x0000001a0e007986 */ /* 0x0001e8000c10190a */
[----:B------:R-:W1:Y:S04]  /*0890*/  LDG.E R28, desc[UR10][R20.64] ;  /* 0x0000000a141c7981 */ /* 0x000e68000c1e1900 */
[----:B------:R-:W1:Y:S01]  /*08a0*/  LDG.E R19, desc[UR10][R16.64+-0x8] ;  /* 0xfffff80a10137981 */ /* 0x000e62000c1e1900 */
[----:B------:R-:W-:-:S05]  /*08b0*/  IADD3 R22, P0, PT, R25, R20, RZ ;  /* 0x0000001419167210 */ /* 0x000fca0007f1e0ff */
[----:B------:R-:W-:Y:S02]  /*08c0*/  IMAD.X R23, R27, 0x1, R21, P0 ;  /* 0x000000011b177824 */ /* 0x000fe400000e0615 */
[----:B-1----:R-:W-:-:S05]  /*08d0*/  FFMA R29, R28, R19, R26 ;  /* 0x000000131c1d7223 */ /* 0x002fca000000001a */
[----:B------:R1:W-:Y:S04]  /*08e0*/  STG.E desc[UR10][R14.64], R29 ;  /* 0x0000001d0e007986 */ /* 0x0003e8000c10190a */
[----:B------:R-:W2:Y:S04]  /*08f0*/  LDG.E R28, desc[UR10][R22.64] ;  /* 0x0000000a161c7981 */ /* 0x000ea8000c1e1900 */
[----:B------:R-:W2:Y:S01]  /*0900*/  LDG.E R20, desc[UR10][R16.64+-0x4] ;  /* 0xfffffc0a10147981 */ /* 0x000ea2000c1e1900 */
[----:B------:R-:W-:-:S05]  /*0910*/  IADD3 R18, P0, PT, R25, R22, RZ ;  /* 0x0000001619127210 */ /* 0x000fca0007f1e0ff */
[----:B------:R-:W-:Y:S02]  /*0920*/  IMAD.X R19, R27, 0x1, R23, P0 ;  /* 0x000000011b137824 */ /* 0x000fe400000e0617 */
[----:B--2---:R-:W-:-:S05]  /*0930*/  FFMA R28, R28, R20, R29 ;  /* 0x000000141c1c7223 */ /* 0x004fca000000001d */
[----:B------:R2:W-:Y:S04]  /*0940*/  STG.E desc[UR10][R14.64], R28 ;  /* 0x0000001c0e007986 */ /* 0x0005e8000c10190a */
[----:B0-----:R-:W1:Y:S04]  /*0950*/  LDG.E R26, desc[UR10][R18.64] ;  /* 0x0000000a121a7981 */ /* 0x001e68000c1e1900 */
[----:B------:R-:W1:Y:S01]  /*0960*/  LDG.E R23, desc[UR10][R16.64] ;  /* 0x0000000a10177981 */ /* 0x000e62000c1e1900 */
[----:B------:R-:W-:-:S04]  /*0970*/  IADD3 R20, P0, PT, R25, R18, RZ ;  /* 0x0000001219147210 */ /* 0x000fc80007f1e0ff */
[----:B------:R-:W-:Y:S01]  /*0980*/  IADD3.X R21, PT, PT, R27, R19, RZ, P0, !PT ;  /* 0x000000131b157210 */ /* 0x000fe200007fe4ff */
[----:B-1----:R-:W-:-:S05]  /*0990*/  FFMA R29, R26, R23, R28 ;  /* 0x000000171a1d7223 */ /* 0x002fca000000001c */
[----:B------:R0:W-:Y:S04]  /*09a0*/  STG.E desc[UR10][R14.64], R29 ;  /* 0x0000001d0e007986 */ /* 0x0001e8000c10190a */
[----:B------:R-:W3:Y:S04]  /*09b0*/  LDG.E R26, desc[UR10][R20.64] ;  /* 0x0000000a141a7981 */ /* 0x000ee8000c1e1900 */
[----:B------:R-:W3:Y:S01]  /*09c0*/  LDG.E R18, desc[UR10][R16.64+0x4] ;  /* 0x0000040a10127981 */ /* 0x000ee2000c1e1900 */
[----:B------:R-:W-:-:S05]  /*09d0*/  IADD3 R22, P0, PT, R25, R20, RZ ;  /* 0x0000001419167210 */ /* 0x000fca0007f1e0ff */
[----:B------:R-:W-:Y:S02]  /*09e0*/  IMAD.X R23, R27, 0x1, R21, P0 ;  /* 0x000000011b177824 */ /* 0x000fe400000e0615 */
[----:B---3--:R-:W-:-:S05]  /*09f0*/  FFMA R26, R26, R18, R29 ;  /* 0x000000121a1a7223 */ /* 0x008fca000000001d */
[----:B------:R1:W-:Y:S04]  /*0a00*/  STG.E desc[UR10][R14.64], R26 ;  /* 0x0000001a0e007986 */ /* 0x0003e8000c10190a */
[----:B--2---:R-:W0:Y:S04]  /*0a10*/  LDG.E R28, desc[UR10][R22.64] ;  /* 0x0000000a161c7981 */ /* 0x004e28000c1e1900 */
[----:B------:R-:W0:Y:S01]  /*0a20*/  LDG.E R21, desc[UR10][R16.64+0x8] ;  /* 0x0000080a10157981 */ /* 0x000e22000c1e1900 */
[----:B------:R-:W-:-:S05]  /*0a30*/  IADD3 R18, P0, PT, R25, R22, RZ ;  /* 0x0000001619127210 */ /* 0x000fca0007f1e0ff */
[----:B------:R-:W-:Y:S02]  /*0a40*/  IMAD.X R19, R27, 0x1, R23, P0 ;  /* 0x000000011b137824 */ /* 0x000fe400000e0617 */
[----:B0-----:R-:W-:-:S05]  /*0a50*/  FFMA R29, R28, R21, R26 ;  /* 0x000000151c1d7223 */ /* 0x001fca000000001a */
[----:B------:R1:W-:Y:S04]  /*0a60*/  STG.E desc[UR10][R14.64], R29 ;  /* 0x0000001d0e007986 */ /* 0x0003e8000c10190a */
[----:B------:R-:W2:Y:S04]  /*0a70*/  LDG.E R18, desc[UR10][R18.64] ;  /* 0x0000000a12127981 */ /* 0x000ea8000c1e1900 */
[----:B------:R0:W2:Y:S01]  /*0a80*/  LDG.E R21, desc[UR10][R16.64+0xc] ;  /* 0x00000c0a10157981 */ /* 0x0000a2000c1e1900 */
[----:B------:R-:W-:-:S04]  /*0a90*/  IADD3 R5, P0, PT, R5, -0x8, RZ ;  /* 0xfffffff805057810 */ /* 0x000fc80007f1e0ff */
[----:B------:R-:W-:Y:S02]  /*0aa0*/  IADD3.X R7, PT, PT, R7, -0x1, RZ, P0, !PT ;  /* 0xffffffff07077810 */ /* 0x000fe400007fe4ff */
[----:B------:R-:W-:-:S04]  /*0ab0*/  ISETP.NE.U32.AND P0, PT, R5, RZ, PT ;  /* 0x000000ff0500720c */ /* 0x000fc80003f05070 */
[----:B------:R-:W-:Y:S02]  /*0ac0*/  ISETP.NE.AND.EX P0, PT, R7, RZ, PT, P0 ;  /* 0x000000ff0700720c */ /* 0x000fe40003f05300 */
[----:B0-----:R-:W-:Y:S02]  /*0ad0*/  IADD3 R16, P2, PT, R16, 0x20, RZ ;  /* 0x0000002010107810 */ /* 0x001fe40007f5e0ff */
[----:B------:R-:W-:-:S03]  /*0ae0*/  LEA R24, P1, R0, R24, 0x5 ;  /* 0x0000001800187211 */ /* 0x000fc600078228ff */
[----:B------:R-:W-:Y:S01]  /*0af0*/  IMAD.X R17, RZ, RZ, R17, P2 ;  /* 0x000000ffff117224 */ /* 0x000fe200010e0611 */
[----:B------:R-:W-:Y:S01]  /*0b00*/  LEA.HI.X R9, R0, R9, RZ, 0x5, P1 ;  /* 0x0000000900097211 */ /* 0x000fe200008f2cff */
[----:B--2---:R-:W-:-:S05]  /*0b10*/  FFMA R21, R18, R21, R29 ;  /* 0x0000001512157223 */ /* 0x004fca000000001d */
[----:B------:R1:W-:Y:S01]  /*0b20*/  STG.E desc[UR10][R14.64], R21 ;  /* 0x000000150e007986 */ /* 0x0003e2000c10190a */
[----:B------:R-:W-:Y:S05]  /*0b30*/  @P0 BRA `(.L_x_4) ;  /* 0xfffffffc001c0947 */ /* 0x000fea000383ffff */
[----:B------:R-:W-:Y:S02]  /*0b40*/  IMAD.MOV.U32 R5, RZ, RZ, R8 ;  /* 0x000000ffff057224 */ /* 0x000fe400078e0008 */
[----:B------:R-:W-:-:S07]  /*0b50*/  IMAD.MOV.U32 R7, RZ, RZ, RZ ;  /* 0x000000ffff077224 */ /* 0x000fce00078e00ff */
.L_x_3:
[----:B------:R-:W-:-:S04]  /*0b60*/  LOP3.LUT R8, R0, 0x7, RZ, 0xc0, !PT ;  /* 0x0000000700087812 */ /* 0x000fc800078ec0ff */
[----:B------:R-:W-:-:S04]  /*0b70*/  ISETP.NE.U32.AND P0, PT, R8, RZ, PT ;  /* 0x000000ff0800720c */ /* 0x000fc80003f05070 */
[----:B------:R-:W-:-:S13]  /*0b80*/  ISETP.NE.AND.EX P0, PT, RZ, RZ, PT, P0 ;  /* 0x000000ffff00720c */ /* 0x000fda0003f05300 */
[----:B------:R-:W-:Y:S05]  /*0b90*/  @!P0 BRA `(.L_x_5) ;  /* 0x0000000400788947 */ /* 0x000fea0003800000 */
[----:B------:R-:W-:Y:S02]  /*0ba0*/  ISETP.GE.U32.AND P1, PT, R8, 0x4, PT ;  /* 0x000000040800780c */ /* 0x000fe40003f26070 */
[----:B------:R-:W-:Y:S02]  /*0bb0*/  LOP3.LUT R20, R0, 0x3, RZ, 0xc0, !PT ;  /* 0x0000000300147812 */ /* 0x000fe400078ec0ff */
[----:B------:R-:W-:Y:S02]  /*0bc0*/  ISETP.GE.U32.AND.EX P1, PT, RZ, RZ, PT, P1 ;  /* 0x000000ffff00720c */ /* 0x000fe40003f26110 */
[----:B------:R-:W-:-:S04]  /*0bd0*/  ISETP.NE.U32.AND P0, PT, R20, RZ, PT ;  /* 0x000000ff1400720c */ /* 0x000fc80003f05070 */
[----:B------:R-:W-:-:S07]  /*0be0*/  ISETP.NE.AND.EX P0, PT, RZ, RZ, PT, P0 ;  /* 0x000000ffff00720c */ /* 0x000fce0003f05300 */
[----:B------:R-:W-:Y:S06]  /*0bf0*/  @!P1 BRA `(.L_x_6) ;  /* 0x0000000000989947 */ /* 0x000fec0003800000 */
[----:B------:R-:W2:Y:S01]  /*0c00*/  LDC.64 R16, c[0x0][0x388] ;  /* 0x0000e200ff107b82 */ /* 0x000ea20000000a00 */
[----:B------:R-:W3:Y:S01]  /*0c10*/  LDCU.64 UR4, c[0x0][0x3a8] ;  /* 0x00007500ff0477ac */ /* 0x000ee20008000a00 */
[----:B------:R-:W-:Y:S01]  /*0c20*/  IMAD.MOV.U32 R11, RZ, RZ, RZ ;  /* 0x000000ffff0b7224 */ /* 0x000fe200078e00ff */
[----:B------:R-:W-:Y:S01]  /*0c30*/  IADD3 R19, P1, PT, R2, R5, RZ ;  /* 0x0000000502137210 */ /* 0x000fe20007f3e0ff */
[-C--:B------:R-:W-:Y:S02]  /*0c40*/  IMAD R23, R7, R0.reuse, RZ ;  /* 0x0000000007177224 */ /* 0x080fe400078e02ff */
[----:B------:R-:W-:Y:S01]  /*0c50*/  IMAD.WIDE.U32 R8, R5, R0, R10 ;  /* 0x0000000005087225 */ /* 0x000fe200078e000a */
[----:B------:R-:W-:-:S03]  /*0c60*/  IADD3.X R22, PT, PT, R6, R7, RZ, P1, !PT ;  /* 0x0000000706167210 */ /* 0x000fc60000ffe4ff */
[----:B------:R-:W-:Y:S01]  /*0c70*/  IMAD.IADD R9, R9, 0x1, R23 ;  /* 0x0000000109097824 */ /* 0x000fe200078e0217 */
[C---:B--2---:R-:W-:Y:S02]  /*0c80*/  LEA R18, P2, R19.reuse, R16, 0x2 ;  /* 0x0000001013127211 */ /* 0x044fe400078410ff */
[C---:B---3--:R-:W-:Y:S02]  /*0c90*/  LEA R16, P1, R8.reuse, UR4, 0x2 ;  /* 0x0000000408107c11 */ /* 0x048fe4000f8210ff */
[----:B------:R-:W-:Y:S02]  /*0ca0*/  LEA.HI.X R19, R19, R17, R22, 0x2, P2 ;  /* 0x0000001113137211 */ /* 0x000fe400010f1416 */
[----:B------:R-:W-:-:S03]  /*0cb0*/  LEA.HI.X R17, R8, UR5, R9, 0x2, P1 ;  /* 0x0000000508117c11 */ /* 0x000fc600088f1409 */
[----:B------:R-:W0:Y:S04]  /*0cc0*/  LDG.E R23, desc[UR10][R18.64] ;  /* 0x0000000a12177981 */ /* 0x000e28000c1e1900 */
[----:B------:R-:W0:Y:S01]  /*0cd0*/  LDG.E R22, desc[UR10][R16.64] ;  /* 0x0000000a10167981 */ /* 0x000e22000c1e1900 */
[----:B------:R-:W-:Y:S01]  /*0ce0*/  IMAD.SHL.U32 R27, R0, 0x4, RZ ;  /* 0x00000004001b7824 */ /* 0x000fe200078e00ff */
[----:B------:R-:W-:-:S04]  /*0cf0*/  SHF.R.U32.HI R25, RZ, 0x1e, R0 ;  /* 0x0000001eff197819 */ /* 0x000fc80000011600 */
[----:B------:R-:W-:-:S05]  /*0d00*/  IADD3 R8, P1, PT, R27, R16, RZ ;  /* 0x000000101b087210 */ /* 0x000fca0007f3e0ff */
[----:B------:R-:W-:Y:S02]  /*0d10*/  IMAD.X R9, R25, 0x1, R17, P1 ;  /* 0x0000000119097824 */ /* 0x000fe400008e0611 */
[----:B01----:R-:W-:-:S05]  /*0d20*/  FFMA R21, R22, R23, R21 ;  /* 0x0000001716157223 */ /* 0x003fca0000000015 */
[----:B------:R0:W-:Y:S04]  /*0d30*/  STG.E desc[UR10][R14.64], R21 ;  /* 0x000000150e007986 */ /* 0x0001e8000c10190a */
[----:B------:R-:W2:Y:S04]  /*0d40*/  LDG.E R24, desc[UR10][R8.64] ;  /* 0x0000000a08187981 */ /* 0x000ea8000c1e1900 */
[----:B------:R-:W2:Y:S01]  /*0d50*/  LDG.E R26, desc[UR10][R18.64+0x4] ;  /* 0x0000040a121a7981 */ /* 0x000ea2000c1e1900 */
[----:B------:R-:W-:-:S05]  /*0d60*/  IADD3 R22, P1, PT, R27, R8, RZ ;  /* 0x000000081b167210 */ /* 0x000fca0007f3e0ff */
[----:B------:R-:W-:Y:S02]  /*0d70*/  IMAD.X R23, R25, 0x1, R9, P1 ;  /* 0x0000000119177824 */ /* 0x000fe400008e0609 */
[----:B--2---:R-:W-:-:S05]  /*0d80*/  FFMA R29, R24, R26, R21 ;  /* 0x0000001a181d7223 */ /* 0x004fca0000000015 */
[----:B------:R2:W-:Y:S04]  /*0d90*/  STG.E desc[UR10][R14.64], R29 ;  /* 0x0000001d0e007986 */ /* 0x0005e8000c10190a */
[----:B------:R-:W3:Y:S04]  /*0da0*/  LDG.E R24, desc[UR10][R22.64] ;  /* 0x0000000a16187981 */ /* 0x000ee8000c1e1900 */
[----:B------:R-:W3:Y:S01]  /*0db0*/  LDG.E R26, desc[UR10][R18.64+0x8] ;  /* 0x0000080a121a7981 */ /* 0x000ee2000c1e1900 */
[----:B------:R-:W-:-:S05]  /*0dc0*/  IADD3 R16, P1, PT, R27, R22, RZ ;  /* 0x000000161b107210 */ /* 0x000fca0007f3e0ff */
[----:B------:R-:W-:Y:S02]  /*0dd0*/  IMAD.X R17, R25, 0x1, R23, P1 ;  /* 0x0000000119117824 */ /* 0x000fe400008e0617 */
[----:B---3--:R-:W-:-:S05]  /*0de0*/  FFMA R25, R24, R26, R29 ;  /* 0x0000001a18197223 */ /* 0x008fca000000001d */
[----:B------:R2:W-:Y:S04]  /*0df0*/  STG.E desc[UR10][R14.64], R25 ;  /* 0x000000190e007986 */ /* 0x0005e8000c10190a */
[----:B------:R-:W3:Y:S04]  /*0e00*/  LDG.E R16, desc[UR10][R16.64] ;  /* 0x0000000a10107981 */ /* 0x000ee8000c1e1900 */
[----:B0-----:R-:W3:Y:S01]  /*0e10*/  LDG.E R21, desc[UR10][R18.64+0xc] ;  /* 0x00000c0a12157981 */ /* 0x001ee2000c1e1900 */
[----:B------:R-:W-:-:S04]  /*0e20*/  IADD3 R5, P1, PT, R5, 0x4, RZ ;  /* 0x0000000405057810 */ /* 0x000fc80007f3e0ff */
[----:B------:R-:W-:Y:S01]  /*0e30*/  IADD3.X R7, PT, PT, RZ, R7, RZ, P1, !PT ;  /* 0x00000007ff077210 */ /* 0x000fe20000ffe4ff */
[----:B---3--:R-:W-:-:S05]  /*0e40*/  FFMA R21, R16, R21, R25 ;  /* 0x0000001510157223 */ /* 0x008fca0000000019 */
[----:B------:R2:W-:Y:S03]  /*0e50*/  STG.E desc[UR10][R14.64], R21 ;  /* 0x000000150e007986 */ /* 0x0005e6000c10190a */
.L_x_6:
[----:B------:R-:W-:Y:S05]  /*0e60*/  @!P0 BRA `(.L_x_5) ;  /* 0x0000000000c48947 */ /* 0x000fea0003800000 */
[----:B------:R-:W-:Y:S02]  /*0e70*/  ISETP.NE.U32.AND P1, PT, R20, 0x1, PT ;  /* 0x000000011400780c */ /* 0x000fe40003f25070 */
[----:B------:R-:W-:Y:S02]  /*0e80*/  LOP3.LUT R8, R0, 0x1, RZ, 0xc0, !PT ;  /* 0x0000000100087812 */ /* 0x000fe400078ec0ff */
[----:B------:R-:W-:Y:S02]  /*0e90*/  ISETP.NE.AND.EX P1, PT, RZ, RZ, PT, P1 ;  /* 0x000000ffff00720c */ /* 0x000fe40003f25310 */
[----:B------:R-:W-:-:S04]  /*0ea0*/  ISETP.NE.U32.AND P0, PT, R8, 0x1, PT ;  /* 0x000000010800780c */ /* 0x000fc80003f05070 */
[----:B------:R-:W-:-:S07]  /*0eb0*/  ISETP.NE.U32.AND.EX P0, PT, RZ, RZ, PT, P0 ;  /* 0x000000ffff00720c */ /* 0x000fce0003f05100 */
[----:B------:R-:W-:Y:S06]  /*0ec0*/  @!P1 BRA `(.L_x_7) ;  /* 0x0000000000649947 */ /* 0x000fec0003800000 */
[----:B------:R-:W3:Y:S01]  /*0ed0*/  LDC.64 R8, c[0x0][0x388] ;  /* 0x0000e200ff087b82 */ /* 0x000ee20000000a00 */
[----:B------:R-:W4:Y:S01]  /*0ee0*/  LDCU.64 UR4, c[0x0][0x3a8] ;  /* 0x00007500ff0477ac */ /* 0x000f220008000a00 */
[----:B------:R-:W-:Y:S01]  /*0ef0*/  IMAD.MOV.U32 R16, RZ, RZ, R10 ;  /* 0x000000ffff107224 */ /* 0x000fe200078e000a */
[----:B------:R-:W-:Y:S01]  /*0f00*/  IADD3 R20, P1, PT, R2, R5, RZ ;  /* 0x0000000502147210 */ /* 0x000fe20007f3e0ff */
[----:B------:R-:W-:Y:S02]  /*0f10*/  IMAD.MOV.U32 R17, RZ, RZ, RZ ;  /* 0x000000ffff117224 */ /* 0x000fe400078e00ff */
[-C--:B------:R-:W-:Y:S02]  /*0f20*/  IMAD R19, R7, R0.reuse, RZ ;  /* 0x0000000007137224 */ /* 0x080fe400078e02ff */
[----:B------:R-:W-:-:S04]  /*0f30*/  IMAD.WIDE.U32 R16, R5, R0, R16 ;  /* 0x0000000005107225 */ /* 0x000fc800078e0010 */
[----:B------:R-:W-:Y:S02]  /*0f40*/  IMAD.X R22, R6, 0x1, R7, P1 ;  /* 0x0000000106167824 */ /* 0x000fe400008e0607 */
[----:B------:R-:W-:Y:S01]  /*0f50*/  IMAD.IADD R19, R17, 0x1, R19 ;  /* 0x0000000111137824 */ /* 0x000fe200078e0213 */
[----:B----4-:R-:W-:-:S04]  /*0f60*/  LEA R18, P1, R16, UR4, 0x2 ;  /* 0x0000000410127c11 */ /* 0x010fc8000f8210ff */
[----:B------:R-:W-:Y:S02]  /*0f70*/  LEA.HI.X R19, R16, UR5, R19, 0x2, P1 ;  /* 0x0000000510137c11 */ /* 0x000fe400088f1413 */
[----:B---3--:R-:W-:-:S04]  /*0f80*/  LEA R8, P2, R20, R8, 0x2 ;  /* 0x0000000814087211 */ /* 0x008fc800078410ff */
[----:B------:R-:W-:Y:S02]  /*0f90*/  LEA.HI.X R9, R20, R9, R22, 0x2, P2 ;  /* 0x0000000914097211 */ /* 0x000fe400010f1416 */
[----:B------:R-:W3:Y:S04]  /*0fa0*/  LDG.E R20, desc[UR10][R18.64] ;  /* 0x0000000a12147981 */ /* 0x000ee8000c1e1900 */
[----:B------:R-:W3:Y:S01]  /*0fb0*/  LDG.E R22, desc[UR10][R8.64] ;  /* 0x0000000a08167981 */ /* 0x000ee2000c1e1900 */
[----:B------:R-:W-:-:S04]  /*0fc0*/  LEA R16, P1, R0, R18, 0x2 ;  /* 0x0000001200107211 */ /* 0x000fc800078210ff */
[----:B------:R-:W-:Y:S01]  /*0fd0*/  LEA.HI.X R17, R0, R19, RZ, 0x2, P1 ;  /* 0x0000001300117211 */ /* 0x000fe200008f14ff */
[----:B---3--:R-:W-:-:S05]  /*0fe0*/  FFMA R23, R20, R22, R21 ;  /* 0x0000001614177223 */ /* 0x008fca0000000015 */
[----:B------:R3:W-:Y:S04]  /*0ff0*/  STG.E desc[UR10][R14.64], R23 ;  /* 0x000000170e007986 */ /* 0x0007e8000c10190a */
[----:B------:R-:W4:Y:S04]  /*1000*/  LDG.E R16, desc[UR10][R16.64] ;  /* 0x0000000a10107981 */ /* 0x000f28000c1e1900 */
[----:B012---:R-:W4:Y:S01]  /*1010*/  LDG.E R21, desc[UR10][R8.64+0x4] ;  /* 0x0000040a08157981 */ /* 0x007f22000c1e1900 */
[----:B------:R-:W-:-:S05]  /*1020*/  IADD3 R5, P1, PT, R5, 0x2, RZ ;  /* 0x0000000205057810 */ /* 0x000fca0007f3e0ff */
[----:B------:R-:W-:Y:S02]  /*1030*/  IMAD.X R7, RZ, RZ, R7, P1 ;  /* 0x000000ffff077224 */ /* 0x000fe400008e0607 */
[----:B----4-:R-:W-:-:S05]  /*1040*/  FFMA R21, R16, R21, R23 ;  /* 0x0000001510157223 */ /* 0x010fca0000000017 */
[----:B------:R3:W-:Y:S02]  /*1050*/  STG.E desc[UR10][R14.64], R21 ;  /* 0x000000150e007986 */ /* 0x0007e4000c10190a */
.L_x_7:
[----:B------:R-:W-:Y:S05]  /*1060*/  @P0 BRA `(.L_x_5) ;  /* 0x0000000000440947 */ /* 0x000fea0003800000 */
[----:B------:R-:W4:Y:S01]  /*1070*/  LDC.64 R8, c[0x0][0x388] ;  /* 0x0000e200ff087b82 */ /* 0x000f220000000a00 */
[----:B------:R-:W5:Y:S01]  /*1080*/  LDCU.64 UR4, c[0x0][0x3a8] ;  /* 0x00007500ff0477ac */ /* 0x000f620008000a00 */
[----:B------:R-:W-:Y:S01]  /*1090*/  MOV R16, R10 ;  /* 0x0000000a00107202 */ /* 0x000fe20000000f00 */
[----:B------:R-:W-:Y:S01]  /*10a0*/  IMAD.MOV.U32 R17, RZ, RZ, RZ ;  /* 0x000000ffff117224 */ /* 0x000fe200078e00ff */
[----:B------:R-:W-:-:S03]  /*10b0*/  IADD3 R2, P0, PT, R2, R5, RZ ;  /* 0x0000000502027210 */ /* 0x000fc60007f1e0ff */
[----:B------:R-:W-:-:S04]  /*10c0*/  IMAD.WIDE.U32 R16, R5, R0, R16 ;  /* 0x0000000005107225 */ /* 0x000fc800078e0010 */
[----:B------:R-:W-:Y:S02]  /*10d0*/  IMAD R5, R7, R0, RZ ;  /* 0x0000000007057224 */ /* 0x000fe400078e02ff */
[----:B------:R-:W-:Y:S02]  /*10e0*/  IMAD.X R7, R6, 0x1, R7, P0 ;  /* 0x0000000106077824 */ /* 0x000fe400000e0607 */
[----:B------:R-:W-:Y:S01]  /*10f0*/  IMAD.IADD R5, R17, 0x1, R5 ;  /* 0x0000000111057824 */ /* 0x000fe200078e0205 */
[----:B-----5:R-:W-:Y:S02]  /*1100*/  LEA R6, P0, R16, UR4, 0x2 ;  /* 0x0000000410067c11 */ /* 0x020fe4000f8010ff */
[----:B----4-:R-:W-:-:S04]  /*1110*/  LEA R8, P1, R2, R8, 0x2 ;  /* 0x0000000802087211 */ /* 0x010fc800078210ff */
[----:B------:R-:W-:Y:S02]  /*1120*/  LEA.HI.X R9, R2, R9, R7, 0x2, P1 ;  /* 0x0000000902097211 */ /* 0x000fe400008f1407 */
[----:B------:R-:W-:-:S03]  /*1130*/  LEA.HI.X R7, R16, UR5, R5, 0x2, P0 ;  /* 0x0000000510077c11 */ /* 0x000fc600080f1405 */
[----:B------:R-:W0:Y:S04]  /*1140*/  LDG.E R8, desc[UR10][R8.64] ;  /* 0x0000000a08087981 */ /* 0x000e28000c1e1900 */
[----:B------:R-:W0:Y:S02]  /*1150*/  LDG.E R6, desc[UR10][R6.64] ;  /* 0x0000000a06067981 */ /* 0x000e24000c1e1900 */
[----:B0123--:R-:W-:-:S05]  /*1160*/  FFMA R21, R6, R8, R21 ;  /* 0x0000000806157223 */ /* 0x00ffca0000000015 */
[----:B------:R4:W-:Y:S02]  /*1170*/  STG.E desc[UR10][R14.64], R21 ;  /* 0x000000150e007986 */ /* 0x0009e4000c10190a */
.L_x_5:
[----:B------:R-:W5:Y:S02]  /*1180*/  LDCU UR8, c[0x0][0x3b0] ;  /* 0x00007600ff0877ac */ /* 0x000f640008000800 */
[----:B-----5:R-:W-:-:S09]  /*1190*/  UISETP.NE.AND UP0, UPT, UR8, URZ, UPT ;  /* 0x000000ff0800728c */ /* 0x020fd2000bf05270 */
[----:B------:R-:W-:Y:S05]  /*11a0*/  BRA.U !UP0, `(.L_x_8) ;  /* 0x0000000908b87547 */ /* 0x000fea000b800000 */
[----:B------:R-:W-:Y:S02]  /*11b0*/  UISETP.GE.U32.AND UP0, UPT, UR8, 0x8, UPT ;  /* 0x000000080800788c */ /* 0x000fe4000bf06070 */
[----:B------:R-:W-:Y:S01]  /*11c0*/  IMAD R5, R3, UR8, RZ ;  /* 0x0000000803057c24 */ /* 0x000fe2000f8e02ff */
[----:B------:R-:W-:Y:S01]  /*11d0*/  UMOV UR4, URZ ;  /* 0x000000ff00047c82 */ /* 0x000fe20008000000 */
[----:B------:R-:W-:-:S03]  /*11e0*/  UMOV UR5, URZ ;  /* 0x000000ff00057c82 */ /* 0x000fc60008000000 */
[----:B------:R-:W-:Y:S02]  /*11f0*/  SHF.R.S32.HI R6, RZ, 0x1f, R5 ;  /* 0x0000001fff067819 */ /* 0x000fe40000011405 */
[----:B------:R-:W-:Y:S05]  /*1200*/  BRA.U !UP0, `(.L_x_9) ;  /* 0x0000000508207547 */ /* 0x000fea000b800000 */
[----:B------:R-:W5:Y:S01]  /*1210*/  LDC.64 R2, c[0x0][0x398] ;  /* 0x0000e600ff027b82 */ /* 0x000f620000000a00 */
[----:B------:R-:W0:Y:S01]  /*1220*/  LDCU.64 UR12, c[0x0][0x3a0] ;  /* 0x00007400ff0c77ac */ /* 0x000e220008000a00 */
[----:B------:R-:W-:Y:S01]  /*1230*/  IMAD.SHL.U32 R16, R0, 0x4, RZ ;  /* 0x0000000400107824 */ /* 0x000fe200078e00ff */
[----:B------:R-:W-:Y:S01]  /*1240*/  SHF.R.U32.HI R8, RZ, 0x1e, R0 ;  /* 0x0000001eff087819 */ /* 0x000fe20000011600 */
[----:B------:R-:W-:Y:S02]  /*1250*/  ULOP3.LUT UR7, UR8, 0xfffffff8, URZ, 0xc0, !UPT ;  /* 0xfffffff808077892 */ /* 0x000fe4000f8ec0ff */
[----:B------:R-:W-:-:S05]  /*1260*/  USHF.R.S32.HI UR5, URZ, 0x1f, UR8 ;  /* 0x0000001fff057899 */ /* 0x000fca0008011408 */
[----:B------:R-:W-:Y:S02]  /*1270*/  UMOV UR4, UR7 ;  /* 0x0000000700047c82 */ /* 0x000fe40008000000 */
[----:B------:R-:W-:Y:S01]  /*1280*/  UMOV UR6, UR5 ;  /* 0x0000000500067c82 */ /* 0x000fe20008000000 */
[----:B0-----:R-:W-:-:S04]  /*1290*/  LEA R7, P0, R10, UR12, 0x2 ;  /* 0x0000000c0a077c11 */ /* 0x001fc8000f8010ff */
[----:B------:R-:W-:Y:S02]  /*12a0*/  LEA.HI.X R9, R10, UR13, RZ, 0x2, P0 ;  /* 0x0000000d0a097c11 */ /* 0x000fe400080f14ff */
[----:B-----5:R-:W-:-:S04]  /*12b0*/  LEA R2, P1, R5, R2, 0x2 ;  /* 0x0000000205027211 */ /* 0x020fc800078210ff */
[----:B------:R-:W-:Y:S02]  /*12c0*/  IADD3 R2, P2, PT, R2, 0x10, RZ ;  /* 0x0000001002027810 */ /* 0x000fe40007f5e0ff */
[----:B------:R-:W-:-:S05]  /*12d0*/  LEA.HI.X R3, R5, R3, R6, 0x2, P1 ;  /* 0x0000000305037211 */ /* 0x000fca00008f1406 */
[----:B------:R-:W-:-:S07]  /*12e0*/  IMAD.X R3, RZ, RZ, R3, P2 ;  /* 0x000000ffff037224 */ /* 0x000fce00010e0603 */
.L_x_10:
[-C--:B------:R-:W-:Y:S01]  /*12f0*/  MOV R22, R7.reuse ;  /* 0x0000000700167202 */ /* 0x080fe20000000f00 */
[----:B---3--:R-:W-:Y:S01]  /*1300*/  IMAD.MOV.U32 R23, RZ, RZ, R9 ;  /* 0x000000ffff177224 */ /* 0x008fe200078e0009 */
[----:B-1----:R-:W3:Y:S04]  /*1310*/  LDG.E R17, desc[UR10][R2.64+-0x10] ;  /* 0xfffff00a02117981 */ /* 0x002ee8000c1e1900 */
[----:B------:R-:W3:Y:S01]  /*1320*/  LDG.E R20, desc[UR10][R22.64] ;  /* 0x0000000a16147981 */ /* 0x000ee2000c1e1900 */
[----:B------:R-:W-:-:S05]  /*1330*/  IADD3 R18, P0, PT, R16, R7, RZ ;  /* 0x0000000710127210 */ /* 0x000fca0007f1e0ff */
[----:B------:R-:W-:Y:S02]  /*1340*/  IMAD.X R19, R8, 0x1, R9, P0 ;  /* 0x0000000108137824 */ /* 0x000fe400000e0609 */
[----:B---3--:R-:W-:-:S05]  /*1350*/  FFMA R17, R20, R17, R21 ;  /* 0x0000001114117223 */ /* 0x008fca0000000015 */
[----:B------:R0:W-:Y:S04]  /*1360*/  STG.E desc[UR10][R14.64], R17 ;  /* 0x000000110e007986 */ /* 0x0001e8000c10190a */
[----:B------:R-:W3:Y:S04]  /*1370*/  LDG.E R24, desc[UR10][R18.64] ;  /* 0x0000000a12187981 */ /* 0x000ee8000c1e1900 */
[----:B--2---:R-:W3:Y:S01]  /*1380*/  LDG.E R25, desc[UR10][R2.64+-0xc] ;  /* 0xfffff40a02197981 */ /* 0x004ee2000c1e1900 */
[----:B------:R-:W-:-:S05]  /*1390*/  IADD3 R20, P0, PT, R16, R18, RZ ;  /* 0x0000001210147210 */ /* 0x000fca0007f1e0ff */
[----:B-1--4-:R-:W-:Y:S02]  /*13a0*/  IMAD.X R21, R8, 0x1, R19, P0 ;  /* 0x0000000108157824 */ /* 0x012fe400000e0613 */
[----:B---3--:R-:W-:-:S05]  /*13b0*/  FFMA R25, R24, R25, R17 ;  /* 0x0000001918197223 */ /* 0x008fca0000000011 */
[----:B------:R1:W-:Y:S04]  /*13c0*/  STG.E desc[UR10][R14.64], R25 ;  /* 0x000000190e007986 */ /* 0x0003e8000c10190a */
[----:B------:R-:W0:Y:S04]  /*13d0*/  LDG.E R24, desc[UR10][R20.64] ;  /* 0x0000000a14187981 */ /* 0x000e28000c1e1900 */
[----:B------:R-:W0:Y:S01]  /*13e0*/  LDG.E R26, desc[UR10][R2.64+-0x8] ;  /* 0xfffff80a021a7981 */ /* 0x000e22000c1e1900 */
[----:B------:R-:W-:-:S05]  /*13f0*/  IADD3 R22, P0, PT, R16, R20, RZ ;  /* 0x0000001410167210 */ /* 0x000fca0007f1e0ff */
[----:B------:R-:W-:Y:S02]  /*1400*/  IMAD.X R23, R8, 0x1, R21, P0 ;  /* 0x0000000108177824 */ /* 0x000fe400000e0615 */
[----:B0-----:R-:W-:-:S05]  /*1410*/  FFMA R17, R24, R26, R25 ;  /* 0x0000001a18117223 */ /* 0x001fca0000000019 */
[----:B------:R0:W-:Y:S04]  /*1420*/  STG.E desc[UR10][R14.64], R17 ;  /* 0x000000110e007986 */ /* 0x0001e8000c10190a */
[----:B------:R-:W1:Y:S04]  /*1430*/  LDG.E R24, desc[UR10][R22.64] ;  /* 0x0000000a16187981 */ /* 0x000e68000c1e1900 */
[----:B------:R-:W1:Y:S01]  /*1440*/  LDG.E R26, desc[UR10][R2.64+-0x4] ;  /* 0xfffffc0a021a7981 */ /* 0x000e62000c1e1900 */
[----:B------:R-:W-:-:S05]  /*1450*/  IADD3 R18, P0, PT, R16, R22, RZ ;  /* 0x0000001610127210 */ /* 0x000fca0007f1e0ff */
[----:B------:R-:W-:Y:S02]  /*1460*/  IMAD.X R19, R8, 0x1, R23, P0 ;  /* 0x0000000108137824 */ /* 0x000fe400000e0617 */
[----:B-1----:R-:W-:-:S05]  /*1470*/  FFMA R25, R24, R26, R17 ;  /* 0x0000001a18197223 */ /* 0x002fca0000000011 */
[----:B------:R1:W-:Y:S04]  /*1480*/  STG.E desc[UR10][R14.64], R25 ;  /* 0x000000190e007986 */ /* 0x0003e8000c10190a */
[----:B------:R-:W0:Y:S04]  /*1490*/  LDG.E R24, desc[UR10][R18.64] ;  /* 0x0000000a12187981 */ /* 0x000e28000c1e1900 */
[----:B------:R-:W0:Y:S01]  /*14a0*/  LDG.E R26, desc[UR10][R2.64] ;  /* 0x0000000a021a7981 */ /* 0x000e22000c1e1900 */
[----:B------:R-:W-:-:S04]  /*14b0*/  IADD3 R20, P0, PT, R16, R18, RZ ;  /* 0x0000001210147210 */ /* 0x000fc80007f1e0ff */
[----:B------:R-:W-:Y:S01]  /*14c0*/  IADD3.X R21, PT, PT, R8, R19, RZ, P0, !PT ;  /* 0x0000001308157210 */ /* 0x000fe200007fe4ff */
        /* <DEDUP_REMOVED lines=10> */
[----:B------:R-:W-:-:S05]  /*1570*/  IADD3 R18, P0, PT, R16, R22, RZ ;  /* 0x0000001610127210 */ /* 0x000fca0007f1e0ff */
[----:B------:R-:W-:Y:S02]  /*1580*/  IMAD.X R19, R8, 0x1, R23, P0 ;  /* 0x0000000108137824 */ /* 0x000fe400000e0617 */
[----:B0-----:R-:W-:-:S05]  /*1590*/  FFMA R17, R24, R26, R25 ;  /* 0x0000001a18117223 */ /* 0x001fca0000000019 */
[----:B------:R1:W-:Y:S04]  /*15a0*/  STG.E desc[UR10][R14.64], R17 ;  /* 0x000000110e007986 */ /* 0x0003e8000c10190a */
[----:B------:R-:W2:Y:S04]  /*15b0*/  LDG.E R18, desc[UR10][R18.64] ;  /* 0x0000000a12127981 */ /* 0x000ea8000c1e1900 */
[----:B------:R0:W2:Y:S01]  /*15c0*/  LDG.E R21, desc[UR10][R2.64+0xc] ;  /* 0x00000c0a02157981 */ /* 0x0000a2000c1e1900 */
[----:B------:R-:W-:-:S04]  /*15d0*/  UIADD3 UR4, UP0, UPT, UR4, -0x8, URZ ;  /* 0xfffffff804047890 */ /* 0x000fc8000ff1e0ff */
[----:B------:R-:W-:Y:S02]  /*15e0*/  UIADD3.X UR6, UPT, UPT, UR6, -0x1, URZ, UP0, !UPT ;  /* 0xffffffff06067890 */ /* 0x000fe400087fe4ff */
[----:B------:R-:W-:-:S04]  /*15f0*/  UISETP.NE.U32.AND UP0, UPT, UR4, URZ, UPT ;  /* 0x000000ff0400728c */ /* 0x000fc8000bf05070 */
[----:B------:R-:W-:Y:S01]  /*1600*/  UISETP.NE.AND.EX UP0, UPT, UR6, URZ, UPT, UP0 ;  /* 0x000000ff0600728c */ /* 0x000fe2000bf05300 */
[----:B0-----:R-:W-:Y:S02]  /*1610*/  IADD3 R2, P1, PT, R2, 0x20, RZ ;  /* 0x0000002002027810 */ /* 0x001fe40007f3e0ff */
[----:B------:R-:W-:-:S03]  /*1620*/  LEA R7, P0, R0, R7, 0x5 ;  /* 0x0000000700077211 */ /* 0x000fc600078028ff */
[----:B------:R-:W-:Y:S01]  /*1630*/  IMAD.X R3, RZ, RZ, R3, P1 ;  /* 0x000000ffff037224 */ /* 0x000fe200008e0603 */
[----:B------:R-:W-:Y:S01]  /*1640*/  LEA.HI.X R9, R0, R9, RZ, 0x5, P0 ;  /* 0x0000000900097211 */ /* 0x000fe200000f2cff */
[----:B--2---:R-:W-:-:S05]  /*1650*/  FFMA R21, R18, R21, R17 ;  /* 0x0000001512157223 */ /* 0x004fca0000000011 */
[----:B------:R1:W-:Y:S01]  /*1660*/  STG.E desc[UR10][R14.64], R21 ;  /* 0x000000150e007986 */ /* 0x0003e2000c10190a */
[----:B------:R-:W-:Y:S05]  /*1670*/  BRA.U UP0, `(.L_x_10) ;  /* 0xfffffffd001c7547 */ /* 0x000fea000b83ffff */
[----:B------:R-:W-:-:S05]  /*1680*/  UMOV UR4, UR7 ;  /* 0x0000000700047c82 */ /* 0x000fca0008000000 */
.L_x_9:
[----:B------:R-:W-:-:S09]  /*1690*/  ULOP3.LUT UP0, URZ, UR8, 0x7, URZ, 0xc0, !UPT ;  /* 0x0000000708ff7892 */ /* 0x000fd2000f80c0ff */
[----:B------:R-:W-:Y:S05]  /*16a0*/  BRA.U !UP0, `(.L_x_8) ;  /* 0x0000000508787547 */ /* 0x000fea000b800000 */
[----:B------:R-:W-:Y:S02]  /*16b0*/  ULOP3.LUT UR6, UR8, 0x7, URZ, 0xc0, !UPT ;  /* 0x0000000708067892 */ /* 0x000fe4000f8ec0ff */
[----:B------:R-:W-:Y:S02]  /*16c0*/  ULOP3.LUT UP1, UR7, UR8, 0x3, URZ, 0xc0, !UPT ;  /* 0x0000000308077892 */ /* 0x000fe4000f82c0ff */
[----:B------:R-:W-:-:S04]  /*16d0*/  UIADD3 UR6, UP0, UPT, UR6, -0x1, URZ ;  /* 0xffffffff06067890 */ /* 0x000fc8000ff1e0ff */
[----:B------:R-:W-:Y:S02]  /*16e0*/  UIADD3.X UR9, UPT, UPT, URZ, -0x1, URZ, UP0, !UPT ;  /* 0xffffffffff097890 */ /* 0x000fe400087fe4ff */
[----:B------:R-:W-:-:S04]  /*16f0*/  UISETP.GE.U32.AND UP0, UPT, UR6, 0x3, UPT ;  /* 0x000000030600788c */ /* 0x000fc8000bf06070 */
[----:B------:R-:W-:-:S09]  /*1700*/  UISETP.GE.U32.AND.EX UP0, UPT, UR9, URZ, UPT, UP0 ;  /* 0x000000ff0900728c */ /* 0x000fd2000bf06100 */
[----:B------:R-:W-:Y:S05]  /*1710*/  BRA.U !UP0, `(.L_x_11) ;  /* 0x00000001089c7547 */ /* 0x000fea000b800000 */
[----:B------:R-:W5:Y:S01]  /*1720*/  LDC.64 R2, c[0x0][0x398] ;  /* 0x0000e600ff027b82 */ /* 0x000f620000000a00 */
[----:B------:R-:W0:Y:S01]  /*1730*/  LDCU.64 UR12, c[0x0][0x3a0] ;  /* 0x00007400ff0c77ac */ /* 0x000e220008000a00 */
[----:B------:R-:W-:Y:S01]  /*1740*/  IMAD.MOV.U32 R16, RZ, RZ, R10 ;  /* 0x000000ffff107224 */ /* 0x000fe200078e000a */
[----:B------:R-:W-:Y:S01]  /*1750*/  IADD3 R7, P0, PT, R5, UR4, RZ ;  /* 0x0000000405077c10 */ /* 0x000fe2000ff1e0ff */
[----:B-1----:R-:W-:Y:S02]  /*1760*/  IMAD.MOV.U32 R17, RZ, RZ, RZ ;  /* 0x000000ffff117224 */ /* 0x002fe400078e00ff */
[----:B------:R-:W-:Y:S01]  /*1770*/  IMAD R9, R0, UR5, RZ ;  /* 0x0000000500097c24 */ /* 0x000fe2000f8e02ff */
[----:B------:R-:W-:Y:S01]  /*1780*/  IADD3.X R18, PT, PT, R6, UR5, RZ, P0, !PT ;  /* 0x0000000506127c10 */ /* 0x000fe200087fe4ff */
[----:B------:R-:W-:-:S05]  /*1790*/  IMAD.WIDE.U32 R16, R0, UR4, R16 ;  /* 0x0000000400107c25 */ /* 0x000fca000f8e0010 */
[----:B------:R-:W-:Y:S02]  /*17a0*/  IADD3 R9, PT, PT, R17, R9, RZ ;  /* 0x0000000911097210 */ /* 0x000fe40007ffe0ff */
[----:B0-----:R-:W-:-:S04]  /*17b0*/  LEA R8, P0, R16, UR12, 0x2 ;  /* 0x0000000c10087c11 */ /* 0x001fc8000f8010ff */
[----:B------:R-:W-:Y:S02]  /*17c0*/  LEA.HI.X R9, R16, UR13, R9, 0x2, P0 ;  /* 0x0000000d10097c11 */ /* 0x000fe400080f1409 */
[----:B-----5:R-:W-:-:S04]  /*17d0*/  LEA R2, P1, R7, R2, 0x2 ;  /* 0x0000000207027211 */ /* 0x020fc800078210ff */
[----:B------:R-:W-:Y:S02]  /*17e0*/  LEA.HI.X R3, R7, R3, R18, 0x2, P1 ;  /* 0x0000000307037211 */ /* 0x000fe400008f1412 */
[----:B------:R-:W3:Y:S04]  /*17f0*/  LDG.E R18, desc[UR10][R8.64] ;  /* 0x0000000a08127981 */ /* 0x000ee8000c1e1900 */
[----:B------:R-:W3:Y:S01]  /*1800*/  LDG.E R19, desc[UR10][R2.64] ;  /* 0x0000000a02137981 */ /* 0x000ee2000c1e1900 */
[----:B--2---:R-:W-:Y:S01]  /*1810*/  IMAD.SHL.U32 R25, R0, 0x4, RZ ;  /* 0x0000000400197824 */ /* 0x004fe200078e00ff */
[----:B------:R-:W-:-:S04]  /*1820*/  SHF.R.U32.HI R7, RZ, 0x1e, R0 ;  /* 0x0000001eff077819 */ /* 0x000fc80000011600 */
[----:B------:R-:W-:-:S05]  /*1830*/  IADD3 R16, P0, PT, R25, R8, RZ ;  /* 0x0000000819107210 */ /* 0x000fca0007f1e0ff */
[----:B------:R-:W-:Y:S02]  /*1840*/  IMAD.X R17, R7, 0x1, R9, P0 ;  /* 0x0000000107117824 */ /* 0x000fe400000e0609 */
[----:B---34-:R-:W-:-:S05]  /*1850*/  FFMA R21, R18, R19, R21 ;  /* 0x0000001312157223 */ /* 0x018fca0000000015 */
[----:B------:R0:W-:Y:S04]  /*1860*/  STG.E desc[UR10][R14.64], R21 ;  /* 0x000000150e007986 */ /* 0x0001e8000c10190a */
[----:B------:R-:W2:Y:S04]  /*1870*/  LDG.E R20, desc[UR10][R16.64] ;  /* 0x0000000a10147981 */ /* 0x000ea8000c1e1900 */
        /* <DEDUP_REMOVED lines=12> */
[----:B0-----:R-:W2:Y:S01]  /*1940*/  LDG.E R21, desc[UR10][R2.64+0xc] ;  /* 0x00000c0a02157981 */ /* 0x001ea2000c1e1900 */
[----:B------:R-:W-:-:S04]  /*1950*/  UIADD3 UR4, UP0, UPT, UR4, 0x4, URZ ;  /* 0x0000000404047890 */ /* 0x000fc8000ff1e0ff */
[----:B------:R-:W-:Y:S01]  /*1960*/  UIADD3.X UR5, UPT, UPT, URZ, UR5, URZ, UP0, !UPT ;  /* 0x00000005ff057290 */ /* 0x000fe200087fe4ff */
[----:B--2---:R-:W-:-:S05]  /*1970*/  FFMA R21, R8, R21, R7 ;  /* 0x0000001508157223 */ /* 0x004fca0000000007 */
[----:B------:R1:W-:Y:S06]  /*1980*/  STG.E desc[UR10][R14.64], R21 ;  /* 0x000000150e007986 */ /* 0x0003ec000c10190a */
.L_x_11:
[----:B------:R-:W-:Y:S05]  /*1990*/  BRA.U !UP1, `(.L_x_8) ;  /* 0x0000000109bc7547 */ /* 0x000fea000b800000 */
[----:B------:R-:W-:Y:S02]  /*19a0*/  UISETP.NE.AND UP1, UPT, UR7, 0x1, UPT ;  /* 0x000000010700788c */ /* 0x000fe4000bf25270 */
[----:B------:R-:W-:-:S04]  /*19b0*/  ULOP3.LUT UR6, UR8, 0x1, URZ, 0xc0, !UPT ;  /* 0x0000000108067892 */ /* 0x000fc8000f8ec0ff */
[----:B------:R-:W-:-:S03]  /*19c0*/  UISETP.NE.U32.AND UP0, UPT, UR6, 0x1, UPT ;  /* 0x000000010600788c */ /* 0x000fc6000bf05070 */
[----:B------:R-:W-:Y:S08]  /*19d0*/  BRA.U !UP1, `(.L_x_12) ;  /* 0x0000000109647547 */ /* 0x000ff0000b800000 */
[----:B------:R-:W5:Y:S01]  /*19e0*/  LDC.64 R2, c[0x0][0x398] ;  /* 0x0000e600ff027b82 */ /* 0x000f620000000a00 */
[----:B------:R-:W0:Y:S01]  /*19f0*/  LDCU.64 UR6, c[0x0][0x3a0] ;  /* 0x00007400ff0677ac */ /* 0x000e220008000a00 */
[----:B-1----:R-:W-:Y:S02]  /*1a00*/  HFMA2 R17, -RZ, RZ, 0, 0 ;  /* 0x00000000ff117431 */ /* 0x002fe400000001ff */
[----:B------:R-:W-:Y:S01]  /*1a10*/  IMAD.MOV.U32 R16, RZ, RZ, R10 ;  /* 0x000000ffff107224 */ /* 0x000fe200078e000a */
[----:B------:R-:W-:Y:S01]  /*1a20*/  IADD3 R9, P0, PT, R5, UR4, RZ ;  /* 0x0000000405097c10 */ /* 0x000fe2000ff1e0ff */
[----:B------:R-:W-:-:S03]  /*1a30*/  IMAD R7, R0, UR5, RZ ;  /* 0x0000000500077c24 */ /* 0x000fc6000f8e02ff */
[----:B------:R-:W-:Y:S01]  /*1a40*/  IADD3.X R18, PT, PT, R6, UR5, RZ, P0, !PT ;  /* 0x0000000506127c10 */ /* 0x000fe200087fe4ff */
[----:B------:R-:W-:-:S04]  /*1a50*/  IMAD.WIDE.U32 R16, R0, UR4, R16 ;  /* 0x0000000400107c25 */ /* 0x000fc8000f8e0010 */
[----:B------:R-:W-:Y:S01]  /*1a60*/  IMAD.IADD R7, R17, 0x1, R7 ;  /* 0x0000000111077824 */ /* 0x000fe200078e0207 */
[----:B0-----:R-:W-:Y:S02]  /*1a70*/  LEA R8, P0, R16, UR6, 0x2 ;  /* 0x0000000610087c11 */ /* 0x001fe4000f8010ff */
[----:B-----5:R-:W-:-:S04]  /*1a80*/  LEA R2, P1, R9, R2, 0x2 ;  /* 0x0000000209027211 */ /* 0x020fc800078210ff */
[----:B------:R-:W-:Y:S02]  /*1a90*/  LEA.HI.X R3, R9, R3, R18, 0x2, P1 ;  /* 0x0000000309037211 */ /* 0x000fe400008f1412 */
[----:B------:R-:W-:-:S03]  /*1aa0*/  LEA.HI.X R9, R16, UR7, R7, 0x2, P0 ;  /* 0x0000000710097c11 */ /* 0x000fc600080f1407 */
[----:B------:R-:W5:Y:S04]  /*1ab0*/  LDG.E R7, desc[UR10][R2.64] ;  /* 0x0000000a02077981 */ /* 0x000f68000c1e1900 */
[----:B------:R-:W5:Y:S01]  /*1ac0*/  LDG.E R18, desc[UR10][R8.64] ;  /* 0x0000000a08127981 */ /* 0x000f62000c1e1900 */
[----:B------:R-:W-:-:S04]  /*1ad0*/  LEA R16, P0, R0, R8, 0x2 ;  /* 0x0000000800107211 */ /* 0x000fc800078010ff */
[----:B------:R-:W-:Y:S01]  /*1ae0*/  LEA.HI.X R17, R0, R9, RZ, 0x2, P0 ;  /* 0x0000000900117211 */ /* 0x000fe200000f14ff */
[----:B-----5:R-:W-:-:S05]  /*1af0*/  FFMA R7, R18, R7, R21 ;  /* 0x0000000712077223 */ /* 0x020fca0000000015 */
[----:B------:R0:W-:Y:S04]  /*1b00*/  STG.E desc[UR10][R14.64], R7 ;  /* 0x000000070e007986 */ /* 0x0001e8000c10190a */
[----:B------:R-:W5:Y:S04]  /*1b10*/  LDG.E R16, desc[UR10][R16.64] ;  /* 0x0000000a10107981 */ /* 0x000f68000c1e1900 */
[----:B--234-:R-:W5:Y:S01]  /*1b20*/  LDG.E R21, desc[UR10][R2.64+0x4] ;  /* 0x0000040a02157981 */ /* 0x01cf62000c1e1900 */
[----:B------:R-:W-:-:S04]  /*1b30*/  UIADD3 UR4, UP1, UPT, UR4, 0x2, URZ ;  /* 0x0000000204047890 */ /* 0x000fc8000ff3e0ff */
[----:B------:R-:W-:Y:S01]  /*1b40*/  UIADD3.X UR5, UPT, UPT, URZ, UR5, URZ, UP1, !UPT ;  /* 0x00000005ff057290 */ /* 0x000fe20008ffe4ff */
[----:B-----5:R-:W-:-:S05]  /*1b50*/  FFMA R21, R16, R21, R7 ;  /* 0x0000001510157223 */ /* 0x020fca0000000007 */
[----:B------:R0:W-:Y:S06]  /*1b60*/  STG.E desc[UR10][R14.64], R21 ;  /* 0x000000150e007986 */ /* 0x0001ec000c10190a */
.L_x_12:
[----:B------:R-:W-:Y:S05]  /*1b70*/  BRA.U UP0, `(.L_x_8) ;  /* 0x0000000100447547 */ /* 0x000fea000b800000 */
[----:B------:R-:W5:Y:S01]  /*1b80*/  LDC.64 R2, c[0x0][0x398] ;  /* 0x0000e600ff027b82 */ /* 0x000f620000000a00 */
[----:B------:R-:W2:Y:S01]  /*1b90*/  LDCU.64 UR6, c[0x0][0x3a0] ;  /* 0x00007400ff0677ac */ /* 0x000ea20008000a00 */
[----:B------:R-:W-:Y:S01]  /*1ba0*/  IMAD.MOV.U32 R8, RZ, RZ, R10 ;  /* 0x000000ffff087224 */ /* 0x000fe200078e000a */
[----:B------:R-:W-:Y:S01]  /*1bb0*/  IADD3 R5, P0, PT, R5, UR4, RZ ;  /* 0x0000000405057c10 */ /* 0x000fe2000ff1e0ff */
[----:B------:R-:W-:Y:S02]  /*1bc0*/  IMAD.MOV.U32 R9, RZ, RZ, RZ ;  /* 0x000000ffff097224 */ /* 0x000fe400078e00ff */
[C---:B01----:R-:W-:Y:S02]  /*1bd0*/  IMAD R7, R0.reuse, UR5, RZ ;  /* 0x0000000500077c24 */ /* 0x043fe4000f8e02ff */
[----:B------:R-:W-:Y:S01]  /*1be0*/  IMAD.WIDE.U32 R8, R0, UR4, R8 ;  /* 0x0000000400087c25 */ /* 0x000fe2000f8e0008 */
[----:B------:R-:W-:-:S03]  /*1bf0*/  IADD3.X R0, PT, PT, R6, UR5, RZ, P0, !PT ;  /* 0x0000000506007c10 */ /* 0x000fc600087fe4ff */
[----:B------:R-:W-:Y:S01]  /*1c00*/  IMAD.IADD R9, R9, 0x1, R7 ;  /* 0x0000000109097824 */ /* 0x000fe200078e0207 */
[C---:B-----5:R-:W-:Y:S02]  /*1c10*/  LEA R6, P1, R5.reuse, R2, 0x2 ;  /* 0x0000000205067211 */ /* 0x060fe400078210ff */
[C---:B--2---:R-:W-:Y:S02]  /*1c20*/  LEA R2, P0, R8.reuse, UR6, 0x2 ;  /* 0x0000000608027c11 */ /* 0x044fe4000f8010ff */
[----:B------:R-:W-:Y:S02]  /*1c30*/  LEA.HI.X R7, R5, R3, R0, 0x2, P1 ;  /* 0x0000000305077211 */ /* 0x000fe400008f1400 */
[----:B------:R-:W-:-:S03]  /*1c40*/  LEA.HI.X R3, R8, UR7, R9, 0x2, P0 ;  /* 0x0000000708037c11 */ /* 0x000fc600080f1409 */
[----:B------:R-:W3:Y:S04]  /*1c50*/  LDG.E R6, desc[UR10][R6.64] ;  /* 0x0000000a06067981 */ /* 0x000ee8000c1e1900 */
[----:B------:R-:W3:Y:S02]  /*1c60*/  LDG.E R2, desc[UR10][R2.64] ;  /* 0x0000000a02027981 */ /* 0x000ee4000c1e1900 */
[----:B---34-:R-:W-:-:S05]  /*1c70*/  FFMA R21, R2, R6, R21 ;  /* 0x0000000602157223 */ /* 0x018fca0000000015 */
[----:B------:R0:W-:Y:S02]  /*1c80*/  STG.E desc[UR10][R14.64], R21 ;  /* 0x000000150e007986 */ /* 0x0001e4000c10190a */
.L_x_8:
[----:B------:R-:W0:Y:S01]  /*1c90*/  LDCU UR4, c[0x0][0x3cc] ;  /* 0x00007980ff0477ac */ /* 0x000e220008000800 */
[----:B------:R-:W-:Y:S01]  /*1ca0*/  IMAD.WIDE R4, R4, 0x4, R12 ;  /* 0x0000000404047825 */ /* 0x000fe200078e020c */
[----:B01234-:R-:W-:-:S05]  /*1cb0*/  FSET.BF.GT.AND R21, R21, UR4, PT ;  /* 0x0000000415157c0a */ /* 0x01ffca000b804000 */
[----:B------:R-:W-:Y:S01]  /*1cc0*/  STG.E desc[UR10][R4.64], R21 ;  /* 0x0000001504007986 */ /* 0x000fe2000c10190a */
[----:B------:R-:W-:Y:S05]  /*1cd0*/  EXIT ;  /* 0x000000000000794d */ /* 0x000fea0003800000 */
.L_x_13:
[----:B------:R-:W-:-:S00]  /*1ce0*/  BRA `(.L_x_13) ;  /* 0xfffffffc00fc7947 */ /* 0x000fc0000383ffff */
[----:B------:R-:W-:-:S00]  /*1cf0*/  NOP ;  /* 0x0000000000007918 */ /* 0x000fc00000000000 */
        /* <DEDUP_REMOVED lines=8> */
.L_x_14:


//--------------------- .nv.shared.reserved.0     --------------------------
	.section	.nv.shared.reserved.0,"aw",@nobits
	.weak		__nv_reservedSMEM_offset_0_alias
	.size		__nv_reservedSMEM_offset_0_alias, 0, 64
	.other		__nv_reservedSMEM_offset_0_alias,@"STO_CUDA_RESERVED_SHARED STV_DEFAULT"
__nv_reservedSMEM_offset_0_alias:
	.zero		0
	.zero		64


//--------------------- .nv.constant0._ZN10cudakernel7stepLIFEPfS0_PiS0_S0_S0_iiiiiiffi --------------------------
	.section	.nv.constant0._ZN10cudakernel7stepLIFEPfS0_PiS0_S0_S0_iiiiiiffi,"a",@progbits
	.sectionflags	@""
	.align	4
.nv.constant0._ZN10cudakernel7stepLIFEPfS0_PiS0_S0_S0_iiiiiiffi:
	.zero		980


//--------------------- SYMBOLS --------------------------

	.type		.nv.reservedSmem.offset0,@object
	.size		.nv.reservedSmem.offset0,0x4
